def attn_fwd(
    Q,
    K,
    V,
    Out,
    Lse,
    sm_scale,
    stride_qz,
    stride_qh,
    stride_qm,
    stride_qk,
    stride_kz,
    stride_kh,
    stride_kn,
    stride_kk,
    stride_vz,
    stride_vh,
    stride_vn,
    stride_vk,
    stride_oz,
    stride_oh,
    stride_om,
    stride_ok,
    seqlen_q,
    seqlen_k,
    BLOCK_M: tl.constexpr,
    BLOCK_N: tl.constexpr,
    HEAD_DIM: tl.constexpr,
    CAUSAL: tl.constexpr,
):
    start_m = tl.program_id(0)
    off_hz = tl.program_id(1)
    q_off = off_hz * stride_qh
    k_off = off_hz * stride_kh
    v_off = off_hz * stride_vh
    offs_m = start_m * BLOCK_M + tl.arange(0, BLOCK_M)
    offs_d = tl.arange(0, HEAD_DIM)
    offs_n = tl.arange(0, BLOCK_N)
    q_ptrs = Q + q_off + offs_m[:, None] * stride_qm + offs_d[None, :] * stride_qk
    k_ptrs = K + k_off + offs_d[:, None] * stride_kk + offs_n[None, :] * stride_kn
    v_ptrs = V + v_off + offs_n[:, None] * stride_vn + offs_d[None, :] * stride_vk
    m_i = tl.full([BLOCK_M], float("-inf"), dtype=tl.float32)
    l_i = tl.zeros([BLOCK_M], dtype=tl.float32) + 1.0
    acc = tl.zeros([BLOCK_M, HEAD_DIM], dtype=tl.float32)
    q = tl.load(q_ptrs)
    acc, l_i, m_i = _attn_fwd_inner(
        acc,
        l_i,
        m_i,
        q,
        k_ptrs,
        v_ptrs,
        sm_scale,
        stride_kn,
        stride_vn,
        start_m,
        seqlen_k,
        BLOCK_M,
        BLOCK_N,
        HEAD_DIM,
        CAUSAL,
    )
    acc = acc / l_i[:, None]
    lse = m_i + tl.math.log2(l_i) / 1.4426950408889634
    o_ptrs = (
        Out
        + off_hz * stride_oh
        + offs_m[:, None] * stride_om
        + offs_d[None, :] * stride_ok
    )
    tl.store(o_ptrs, acc.to(Out.dtype.element_ty))
    tl.store(Lse + off_hz * seqlen_q + offs_m, lse)

# config = {"BLOCK_M": 64, "BLOCK_N": 128, "HEAD_DIM": 128, "arch": "sm_100", "causal": true, "dtype": "bf16", "num_stages": 2, "num_warps": 8}
# arch = sm_100


// ===== COMPILED SASS (sm_100a) =====

	.target	sm_100a

	.elftype	@"ET_EXEC"


//--------------------- .note.nv.tkinfo           --------------------------
	.section	.note.nv.tkinfo,"",@"SHT_NOTE"
	.sectionflags	@"SHF_NOTE_NV_TKINFO"
	.tkinfo
        /*0018*/ 	.word	0x00000081
        /*0030*/ 	.string	""
        /*0030*/ 	.string	"ptxas-blackwell"
        /*0030*/ 	.string	"Cuda compilation tools, release 12.9, V12.9.86"
        /*0030*/ 	.string	"Build cuda_12.9.r12.9/compiler.36037853_0"
        /*0030*/ 	.string	"-v  -suppress-debug-info  -lineinfo  -arch sm_100a "



//--------------------- .note.nv.cuver            --------------------------
	.section	.note.nv.cuver,"",@"SHT_NOTE"
	.sectionflags	@"SHF_NOTE_NV_CUVER"
        /*0018*/ 	.short	0x0001
        /*001a*/ 	.short	0x0064
        /*001c*/ 	.short	0x0001
        /*001e*/ 	.short	0x0000
        /*0020*/ 	.short	0x0001
        /*0022*/ 	.short	0x0000


//--------------------- .nv.info                  --------------------------
	.section	.nv.info,"",@"SHT_CUDA_INFO"
	.align	4


	//----- nvinfo : EIATTR_REGCOUNT
	.align		4
        /*0000*/ 	.byte	0x04, 0x2f
        /*0002*/ 	.short	(.L_5 - .L_4)
	.align		4
.L_4:
        /*0004*/ 	.word	index@(attn_fwd)
        /*0008*/ 	.word	0x000000ff


	//----- nvinfo : EIATTR_FRAME_SIZE
	.align		4
.L_5:
        /*000c*/ 	.byte	0x04, 0x11
        /*000e*/ 	.short	(.L_7 - .L_6)
	.align		4
.L_6:
        /*0010*/ 	.word	index@($__internal_2_$__cuda_sm10x_tcgen05_guardrail_trap_unallocated_columns_being_dealloced)
        /*0014*/ 	.word	0x00000220


	//----- nvinfo : EIATTR_FRAME_SIZE
	.align		4
.L_7:
        /*0018*/ 	.byte	0x04, 0x11
        /*001a*/ 	.short	(.L_9 - .L_8)
	.align		4
.L_8:
        /*001c*/ 	.word	index@($__internal_1_$__cuda_sm10x_tcgen05_guardrail_trap_phase_invalid_during_alloc)
        /*0020*/ 	.word	0x00000220


	//----- nvinfo : EIATTR_FRAME_SIZE
	.align		4
.L_9:
        /*0024*/ 	.byte	0x04, 0x11
        /*0026*/ 	.short	(.L_11 - .L_10)
	.align		4
.L_10:
        /*0028*/ 	.word	index@($__internal_0_$__cuda_sm10x_tcgen05_guardrail_trap_col_being_dealloced_not_returned_by_alloc)
        /*002c*/ 	.word	0x00000220


	//----- nvinfo : EIATTR_FRAME_SIZE
	.align		4
.L_11:
        /*0030*/ 	.byte	0x04, 0x11
        /*0032*/ 	.short	(.L_13 - .L_12)
	.align		4
.L_12:
        /*0034*/ 	.word	index@(attn_fwd)
        /*0038*/ 	.word	0x00000220


	//----- nvinfo : EIATTR_MIN_STACK_SIZE
	.align		4
.L_13:
        /*003c*/ 	.byte	0x04, 0x12
        /*003e*/ 	.short	(.L_15 - .L_14)
	.align		4
.L_14:
        /*0040*/ 	.word	index@(attn_fwd)
        /*0044*/ 	.word	0x00000220
.L_15:


//--------------------- .nv.info.attn_fwd         --------------------------
	.section	.nv.info.attn_fwd,"",@"SHT_CUDA_INFO"
	.sectionflags	@""
	.align	4


	//----- nvinfo : EIATTR_CUDA_API_VERSION
	.align		4
        /*0000*/ 	.byte	0x04, 0x37
        /*0002*/ 	.short	(.L_17 - .L_16)
.L_16:
        /*0004*/ 	.word	0x00000081


	//----- nvinfo : EIATTR_KPARAM_INFO
	.align		4
.L_17:
        /*0008*/ 	.byte	0x04, 0x17
        /*000a*/ 	.short	(.L_19 - .L_18)
.L_18:
        /*000c*/ 	.word	0x00000000
        /*0010*/ 	.short	0x0019
        /*0012*/ 	.short	0x0080
        /*0014*/ 	.byte	0x00, 0xf4, 0x21, 0x00


	//----- nvinfo : EIATTR_KPARAM_INFO
	.align		4
.L_19:
        /*0018*/ 	.byte	0x04, 0x17
        /*001a*/ 	.short	(.L_21 - .L_20)
.L_20:
        /*001c*/ 	.word	0x00000000
        /*0020*/ 	.short	0x0018
        /*0022*/ 	.short	0x0078
        /*0024*/ 	.byte	0x00, 0xf4, 0x21, 0x00


	//----- nvinfo : EIATTR_KPARAM_INFO
	.align		4
.L_21:
        /*0028*/ 	.byte	0x04, 0x17
        /*002a*/ 	.short	(.L_23 - .L_22)
.L_22:
        /*002c*/ 	.word	0x00000000
        /*0030*/ 	.short	0x0017
        /*0032*/ 	.short	0x0070
        /*0034*/ 	.byte	0x00, 0xf0, 0x11, 0x00


	//----- nvinfo : EIATTR_KPARAM_INFO
	.align		4
.L_23:
        /*0038*/ 	.byte	0x04, 0x17
        /*003a*/ 	.short	(.L_25 - .L_24)
.L_24:
        /*003c*/ 	.word	0x00000000
        /*0040*/ 	.short	0x0016
        /*0042*/ 	.short	0x006c
        /*0044*/ 	.byte	0x00, 0xf0, 0x11, 0x00


	//----- nvinfo : EIATTR_KPARAM_INFO
	.align		4
.L_25:
        /*0048*/ 	.byte	0x04, 0x17
        /*004a*/ 	.short	(.L_27 - .L_26)
.L_26:
        /*004c*/ 	.word	0x00000000
        /*0050*/ 	.short	0x0015
        /*0052*/ 	.short	0x0068
        /*0054*/ 	.byte	0x00, 0xf0, 0x11, 0x00


	//----- nvinfo : EIATTR_KPARAM_INFO
	.align		4
.L_27:
        /*0058*/ 	.byte	0x04, 0x17
        /*005a*/ 	.short	(.L_29 - .L_28)
.L_28:
        /*005c*/ 	.word	0x00000000
        /*0060*/ 	.short	0x0014
        /*0062*/ 	.short	0x0064
        /*0064*/ 	.byte	0x00, 0xf0, 0x11, 0x00


	//----- nvinfo : EIATTR_KPARAM_INFO
	.align		4
.L_29:
        /*0068*/ 	.byte	0x04, 0x17
        /*006a*/ 	.short	(.L_31 - .L_30)
.L_30:
        /*006c*/ 	.word	0x00000000
        /*0070*/ 	.short	0x0013
        /*0072*/ 	.short	0x0060
        /*0074*/ 	.byte	0x00, 0xf0, 0x11, 0x00


	//----- nvinfo : EIATTR_KPARAM_INFO
	.align		4
.L_31:
        /*0078*/ 	.byte	0x04, 0x17
        /*007a*/ 	.short	(.L_33 - .L_32)
.L_32:
        /*007c*/ 	.word	0x00000000
        /*0080*/ 	.short	0x0012
        /*0082*/ 	.short	0x005c
        /*0084*/ 	.byte	0x00, 0xf0, 0x11, 0x00


	//----- nvinfo : EIATTR_KPARAM_INFO
	.align		4
.L_33:
        /*0088*/ 	.byte	0x04, 0x17
        /*008a*/ 	.short	(.L_35 - .L_34)
.L_34:
        /*008c*/ 	.word	0x00000000
        /*0090*/ 	.short	0x0011
        /*0092*/ 	.short	0x0058
        /*0094*/ 	.byte	0x00, 0xf0, 0x11, 0x00


	//----- nvinfo : EIATTR_KPARAM_INFO
	.align		4
.L_35:
        /*0098*/ 	.byte	0x04, 0x17
        /*009a*/ 	.short	(.L_37 - .L_36)
.L_36:
        /*009c*/ 	.word	0x00000000
        /*00a0*/ 	.short	0x0010
        /*00a2*/ 	.short	0x0054
        /*00a4*/ 	.byte	0x00, 0xf0, 0x11, 0x00


	//----- nvinfo : EIATTR_KPARAM_INFO
	.align		4
.L_37:
        /*00a8*/ 	.byte	0x04, 0x17
        /*00aa*/ 	.short	(.L_39 - .L_38)
.L_38:
        /*00ac*/ 	.word	0x00000000
        /*00b0*/ 	.short	0x000f
        /*00b2*/ 	.short	0x0050
        /*00b4*/ 	.byte	0x00, 0xf0, 0x11, 0x00


	//----- nvinfo : EIATTR_KPARAM_INFO
	.align		4
.L_39:
        /*00b8*/ 	.byte	0x04, 0x17
        /*00ba*/ 	.short	(.L_41 - .L_40)
.L_40:
        /*00bc*/ 	.word	0x00000000
        /*00c0*/ 	.short	0x000e
        /*00c2*/ 	.short	0x004c
        /*00c4*/ 	.byte	0x00, 0xf0, 0x11, 0x00


	//----- nvinfo : EIATTR_KPARAM_INFO
	.align		4
.L_41:
        /*00c8*/ 	.byte	0x04, 0x17
        /*00ca*/ 	.short	(.L_43 - .L_42)
.L_42:
        /*00cc*/ 	.word	0x00000000
        /*00d0*/ 	.short	0x000d
        /*00d2*/ 	.short	0x0048
        /*00d4*/ 	.byte	0x00, 0xf0, 0x11, 0x00


	//----- nvinfo : EIATTR_KPARAM_INFO
	.align		4
.L_43:
        /*00d8*/ 	.byte	0x04, 0x17
        /*00da*/ 	.short	(.L_45 - .L_44)
.L_44:
        /*00dc*/ 	.word	0x00000000
        /*00e0*/ 	.short	0x000c
        /*00e2*/ 	.short	0x0044
        /*00e4*/ 	.byte	0x00, 0xf0, 0x11, 0x00


	//----- nvinfo : EIATTR_KPARAM_INFO
	.align		4
.L_45:
        /*00e8*/ 	.byte	0x04, 0x17
        /*00ea*/ 	.short	(.L_47 - .L_46)
.L_46:
        /*00ec*/ 	.word	0x00000000
        /*00f0*/ 	.short	0x000b
        /*00f2*/ 	.short	0x0040
        /*00f4*/ 	.byte	0x00, 0xf0, 0x11, 0x00


	//----- nvinfo : EIATTR_KPARAM_INFO
	.align		4
.L_47:
        /*00f8*/ 	.byte	0x04, 0x17
        /*00fa*/ 	.short	(.L_49 - .L_48)
.L_48:
        /*00fc*/ 	.word	0x00000000
        /*0100*/ 	.short	0x000a
        /*0102*/ 	.short	0x003c
        /*0104*/ 	.byte	0x00, 0xf0, 0x11, 0x00


	//----- nvinfo : EIATTR_KPARAM_INFO
	.align		4
.L_49:
        /*0108*/ 	.byte	0x04, 0x17
        /*010a*/ 	.short	(.L_51 - .L_50)
.L_50:
        /*010c*/ 	.word	0x00000000
        /*0110*/ 	.short	0x0009
        /*0112*/ 	.short	0x0038
        /*0114*/ 	.byte	0x00, 0xf0, 0x11, 0x00


	//----- nvinfo : EIATTR_KPARAM_INFO
	.align		4
.L_51:
        /*0118*/ 	.byte	0x04, 0x17
        /*011a*/ 	.short	(.L_53 - .L_52)
.L_52:
        /*011c*/ 	.word	0x00000000
        /*0120*/ 	.short	0x0008
        /*0122*/ 	.short	0x0034
        /*0124*/ 	.byte	0x00, 0xf0, 0x11, 0x00


	//----- nvinfo : EIATTR_KPARAM_INFO
	.align		4
.L_53:
        /*0128*/ 	.byte	0x04, 0x17
        /*012a*/ 	.short	(.L_55 - .L_54)
.L_54:
        /*012c*/ 	.word	0x00000000
        /*0130*/ 	.short	0x0007
        /*0132*/ 	.short	0x0030
        /*0134*/ 	.byte	0x00, 0xf0, 0x11, 0x00


	//----- nvinfo : EIATTR_KPARAM_INFO
	.align		4
.L_55:
        /*0138*/ 	.byte	0x04, 0x17
        /*013a*/ 	.short	(.L_57 - .L_56)
.L_56:
        /*013c*/ 	.word	0x00000000
        /*0140*/ 	.short	0x0006
        /*0142*/ 	.short	0x002c
        /*0144*/ 	.byte	0x00, 0xf0, 0x11, 0x00


	//----- nvinfo : EIATTR_KPARAM_INFO
	.align		4
.L_57:
        /*0148*/ 	.byte	0x04, 0x17
        /*014a*/ 	.short	(.L_59 - .L_58)
.L_58:
        /*014c*/ 	.word	0x00000000
        /*0150*/ 	.short	0x0005
        /*0152*/ 	.short	0x0028
        /*0154*/ 	.byte	0x00, 0xf0, 0x11, 0x00


	//----- nvinfo : EIATTR_KPARAM_INFO
	.align		4
.L_59:
        /*0158*/ 	.byte	0x04, 0x17
        /*015a*/ 	.short	(.L_61 - .L_60)
.L_60:
        /*015c*/ 	.word	0x00000000
        /*0160*/ 	.short	0x0004
        /*0162*/ 	.short	0x0020
        /*0164*/ 	.byte	0x00, 0xf4, 0x21, 0x00


	//----- nvinfo : EIATTR_KPARAM_INFO
	.align		4
.L_61:
        /*0168*/ 	.byte	0x04, 0x17
        /*016a*/ 	.short	(.L_63 - .L_62)
.L_62:
        /*016c*/ 	.word	0x00000000
        /*0170*/ 	.short	0x0003
        /*0172*/ 	.short	0x0018
        /*0174*/ 	.byte	0x00, 0xf4, 0x21, 0x00


	//----- nvinfo : EIATTR_KPARAM_INFO
	.align		4
.L_63:
        /*0178*/ 	.byte	0x04, 0x17
        /*017a*/ 	.short	(.L_65 - .L_64)
.L_64:
        /*017c*/ 	.word	0x00000000
        /*0180*/ 	.short	0x0002
        /*0182*/ 	.short	0x0010
        /*0184*/ 	.byte	0x00, 0xf4, 0x21, 0x00


	//----- nvinfo : EIATTR_KPARAM_INFO
	.align		4
.L_65:
        /*0188*/ 	.byte	0x04, 0x17
        /*018a*/ 	.short	(.L_67 - .L_66)
.L_66:
        /*018c*/ 	.word	0x00000000
        /*0190*/ 	.short	0x0001
        /*0192*/ 	.short	0x0008
        /*0194*/ 	.byte	0x00, 0xf4, 0x21, 0x00


	//----- nvinfo : EIATTR_KPARAM_INFO
	.align		4
.L_67:
        /*0198*/ 	.byte	0x04, 0x17
        /*019a*/ 	.short	(.L_69 - .L_68)
.L_68:
        /*019c*/ 	.word	0x00000000
        /*01a0*/ 	.short	0x0000
        /*01a2*/ 	.short	0x0000
        /*01a4*/ 	.byte	0x00, 0xf4, 0x21, 0x00


	//----- nvinfo : EIATTR_AT_ENTRY_FRAGMENTS
	.align		4
.L_69:
        /*01a8*/ 	.byte	0x04, 0x4f
        /*01aa*/ 	.short	(.L_71 - .L_70)


	//   ....[0]....
.L_70:
        /*01ac*/ 	.word	0x00000004


	//----- nvinfo : EIATTR_RESERVED_SMEM_USED
	.align		4
.L_71:
        /*01b0*/ 	.byte	0x01, 0x41
	.zero		2


	//----- nvinfo : EIATTR_SPARSE_MMA_MASK
	.align		4
        /*01b4*/ 	.byte	0x03, 0x50
        /*01b6*/ 	.short	0x0000


	//----- nvinfo : EIATTR_TCGEN05_1CTA_USED
	.align		4
        /*01b8*/ 	.byte	0x01, 0x51
	.zero		2


	//----- nvinfo : EIATTR_MAXREG_COUNT
	.align		4
        /*01bc*/ 	.byte	0x03, 0x1b
        /*01be*/ 	.short	0x00ff


	//----- nvinfo : EIATTR_NUM_BARRIERS
	.align		4
        /*01c0*/ 	.byte	0x02, 0x4c
        /*01c2*/ 	.byte	0x01
	.zero		1


	//----- nvinfo : EIATTR_ANNOTATIONS
	.align		4
        /*01c4*/ 	.byte	0x04, 0x55
        /*01c6*/ 	.short	(.L_73 - .L_72)


	//   ....[0]....
.L_72:
        /*01c8*/ 	.word	0x00000001
        /*01cc*/ 	.byte	0xe0, 0x16, 0x00, 0x00, 0x01, 0x00, 0x00, 0x00, 0x10, 0x17, 0x00, 0x00, 0x01, 0x00, 0x00, 0x00
        /* <DEDUP_REMOVED lines=102> */
        /*083c*/ 	.byte	0x30, 0x84, 0x00, 0x00, 0x01, 0x00, 0x00, 0x00, 0x40, 0xab, 0x00, 0x00


	//----- nvinfo : EIATTR_INT_WARP_WIDE_INSTR_OFFSETS
	.align		4
.L_73:
        /*0848*/ 	.byte	0x04, 0x31
        /*084a*/ 	.short	(.L_75 - .L_74)


	//   ....[0]....
.L_74:
        /*084c*/ 	.word	0x00001d60


	//   ....[1]....
        /*0850*/ 	.word	0x00001d70


	//   ....[2]....
        /*0854*/ 	.word	0x00002880


	//   ....[3]....
        /*0858*/ 	.word	0x00002920


	//   ....[4]....
        /*085c*/ 	.word	0x00007e60


	//   ....[5]....
        /*0860*/ 	.word	0x0000c400


	//   ....[6]....
        /*0864*/ 	.word	0x0000c450


	//----- nvinfo : EIATTR_COOP_GROUP_MASK_REGIDS
	.align		4
.L_75:
        /*0868*/ 	.byte	0x04, 0x29
        /*086a*/ 	.short	(.L_77 - .L_76)


	//   ....[0]....
.L_76:
        /*086c*/ 	.word	0xffffffff


	//   ....[1]....
        /*0870*/ 	.word	0xffffffff


	//   ....[2]....
        /*0874*/ 	.word	0xffffffff


	//   ....[3]....
        /*0878*/ 	.word	0xffffffff


	//   ....[4]....
        /*087c*/ 	.word	0xffffffff


	//   ....[5]....
        /*0880*/ 	.word	0xffffffff


	//   ....[6]....
        /*0884*/ 	.word	0xffffffff


	//   ....[7]....
        /*0888*/ 	.word	0xffffffff


	//   ....[8]....
        /*088c*/ 	.word	0xffffffff


	//   ....[9]....
        /*0890*/ 	.word	0xffffffff


	//   ....[10]....
        /*0894*/ 	.word	0xffffffff


	//   ....[11]....
        /*0898*/ 	.word	0xffffffff


	//----- nvinfo : EIATTR_COOP_GROUP_INSTR_OFFSETS
	.align		4
.L_77:
        /*089c*/ 	.byte	0x04, 0x28
        /*089e*/ 	.short	(.L_79 - .L_78)


	//   ....[0]....
.L_78:
        /*08a0*/ 	.word	0x00000070


	//   ....[1]....
        /*08a4*/ 	.word	0x00000330


	//   ....[2]....
        /*08a8*/ 	.word	0x00003d50


	//   ....[3]....
        /*08ac*/ 	.word	0x00003f80


	//   ....[4]....
        /*08b0*/ 	.word	0x000050b0


	//   ....[5]....
        /*08b4*/ 	.word	0x000054c0


	//   ....[6]....
        /*08b8*/ 	.word	0x00008e20


	//   ....[7]....
        /*08bc*/ 	.word	0x00008e70


	//   ....[8]....
        /*08c0*/ 	.word	0x000097e0


	//   ....[9]....
        /*08c4*/ 	.word	0x00009850


	//   ....[10]....
        /*08c8*/ 	.word	0x0000c290


	//   ....[11]....
        /*08cc*/ 	.word	0x0000c500


	//----- nvinfo : EIATTR_VRC_CTA_INIT_COUNT
	.align		4
.L_79:
        /*08d0*/ 	.byte	0x02, 0x4a
        /*08d2*/ 	.byte	0x80
	.zero		1


	//----- nvinfo : EIATTR_MBARRIER_INSTR_OFFSETS
	.align		4
        /*08d4*/ 	.byte	0x04, 0x39
        /*08d6*/ 	.short	(.L_81 - .L_80)


	//   ....[0]....
.L_80:
        /*08d8*/ 	.word	0x000023d0
        /*08dc*/ 	.word	0x000000ff
        /*08e0*/ 	.word	0x00000000
        /*08e4*/ 	.short	0x0100
        /*08e6*/ 	.byte	0x3d
	.zero		1


	//   ....[1]....
        /*08e8*/ 	.word	0x000028b0
        /*08ec*/ 	.word	0x000000ff
        /*08f0*/ 	.word	0x0001c008
        /*08f4*/ 	.short	0x0100
        /*08f6*/ 	.byte	0x3a
	.zero		1


	//   ....[2]....
        /*08f8*/ 	.word	0x00002d80
        /*08fc*/ 	.word	0x000000ff
        /*0900*/ 	.word	0x00008000
        /*0904*/ 	.short	0x0100
        /*0906*/ 	.byte	0x3a
	.zero		1


	//   ....[3]....
        /*0908*/ 	.word	0x00003120
        /*090c*/ 	.word	0x000000ff
        /*0910*/ 	.word	0x00008000
        /*0914*/ 	.short	0x010a
        /*0916*/ 	.byte	0x3a
	.zero		1


	//   ....[4]....
        /*0918*/ 	.word	0x00003210
        /*091c*/ 	.word	0x000000ff
        /*0920*/ 	.word	0x00008000
        /*0924*/ 	.short	0x0108
        /*0926*/ 	.byte	0x3a
	.zero		1


	//   ....[5]....
        /*0928*/ 	.word	0x000080f0
        /*092c*/ 	.word	0x000000ff
        /*0930*/ 	.word	0x0001c010
        /*0934*/ 	.short	0x0100
        /*0936*/ 	.byte	0x3a
	.zero		1


	//   ....[6]....
        /*0938*/ 	.word	0x00008300
        /*093c*/ 	.word	0x000000ff
        /*0940*/ 	.word	0x0001c010
        /*0944*/ 	.short	0x010a
        /*0946*/ 	.byte	0x3a
	.zero		1


	//   ....[7]....
        /*0948*/ 	.word	0x00008450
        /*094c*/ 	.word	0x000000ff
        /*0950*/ 	.word	0x0001c010
        /*0954*/ 	.short	0x0108
        /*0956*/ 	.byte	0x3a
	.zero		1


	//   ....[8]....
        /*0958*/ 	.word	0x000098a0
        /*095c*/ 	.word	0x000000ff
        /*0960*/ 	.word	0x00000000
        /*0964*/ 	.short	0x010a
        /*0966*/ 	.byte	0x3d
	.zero		1


	//   ....[9]....
        /*0968*/ 	.word	0x0000ac40
        /*096c*/ 	.word	0x000000ff
        /*0970*/ 	.word	0x00000000
        /*0974*/ 	.short	0x010a
        /*0976*/ 	.byte	0x3d
	.zero		1


	//   ....[10]....
        /*0978*/ 	.word	0x0000ad80
        /*097c*/ 	.word	0x000000ff
        /*0980*/ 	.word	0x0001c000
        /*0984*/ 	.short	0x0108
        /*0986*/ 	.byte	0x3a
	.zero		1


	//   ....[11]....
        /*0988*/ 	.word	0x0000aef0
        /*098c*/ 	.word	0x000000ff
        /*0990*/ 	.word	0x0001c008
        /*0994*/ 	.short	0x0108
        /*0996*/ 	.byte	0x3a
	.zero		1


	//   ....[12]....
        /*0998*/ 	.word	0x0000c520
        /*099c*/ 	.word	0x000000ff
        /*09a0*/ 	.word	0x00008000
        /*09a4*/ 	.short	0x010a
        /*09a6*/ 	.byte	0x3a
	.zero		1


	//   ....[13]....
        /*09a8*/ 	.word	0x0000c550
        /*09ac*/ 	.word	0x000000ff
        /*09b0*/ 	.word	0x0001c010
        /*09b4*/ 	.short	0x010a
        /*09b6*/ 	.byte	0x3a
	.zero		1


	//   ....[14]....
        /*09b8*/ 	.word	0x0000c590
        /*09bc*/ 	.word	0x000000ff
        /*09c0*/ 	.word	0x00000000
        /*09c4*/ 	.short	0x010a
        /*09c6*/ 	.byte	0x3d
	.zero		1


	//   ....[15]....
        /*09c8*/ 	.word	0x0000c5c0
        /*09cc*/ 	.word	0x000000ff
        /*09d0*/ 	.word	0x00000000
        /*09d4*/ 	.short	0x010a
        /*09d6*/ 	.byte	0x3d
	.zero		1


	//----- nvinfo : EIATTR_NUM_MBARRIERS
	.align		4
.L_81:
        /*09d8*/ 	.byte	0x03, 0x38
        /*09da*/ 	.short	0xffff


	//----- nvinfo : EIATTR_EXIT_INSTR_OFFSETS
	.align		4
        /*09dc*/ 	.byte	0x04, 0x1c
        /*09de*/ 	.short	(.L_83 - .L_82)


	//   ....[0]....
.L_82:
        /*09e0*/ 	.word	0x0000c510


	//----- nvinfo : EIATTR_REQNTID
	.align		4
.L_83:
        /*09e4*/ 	.byte	0x04, 0x10
        /*09e6*/ 	.short	(.L_85 - .L_84)
.L_84:
        /*09e8*/ 	.word	0x00000100
        /*09ec*/ 	.word	0x00000001
        /*09f0*/ 	.word	0x00000001


	//----- nvinfo : EIATTR_CRS_STACK_SIZE
	.align		4
.L_85:
        /*09f4*/ 	.byte	0x04, 0x1e
        /*09f6*/ 	.short	(.L_87 - .L_86)
.L_86:
        /*09f8*/ 	.word	0x00000000


	//----- nvinfo : EIATTR_CBANK_PARAM_SIZE
	.align		4
.L_87:
        /*09fc*/ 	.byte	0x03, 0x19
        /*09fe*/ 	.short	0x0088


	//----- nvinfo : EIATTR_PARAM_CBANK
	.align		4
        /*0a00*/ 	.byte	0x04, 0x0a
        /*0a02*/ 	.short	(.L_89 - .L_88)
	.align		4
.L_88:
        /*0a04*/ 	.word	index@(.nv.constant0.attn_fwd)
        /*0a08*/ 	.short	0x0380
        /*0a0a*/ 	.short	0x0088


	//----- nvinfo : EIATTR_SW_WAR
	.align		4
.L_89:
        /*0a0c*/ 	.byte	0x04, 0x36
        /*0a0e*/ 	.short	(.L_91 - .L_90)
.L_90:
        /*0a10*/ 	.word	0x00000008
.L_91:


//--------------------- .nv.compat                --------------------------
	.section	.nv.compat,"",@"SHT_CUDA_COMPAT_INFO"
	.align	4
        /*0000*/ 	.byte	0x02, 0x02, 0x02, 0x00, 0x02, 0x05, 0x05, 0x00, 0x02, 0x03, 0x00, 0x00, 0x02, 0x06, 0x01, 0x00


//--------------------- .nv.callgraph             --------------------------
	.section	.nv.callgraph,"",@"SHT_CUDA_CALLGRAPH"
	.align	4
	.sectionentsize	8
	.align		4
        /*0000*/ 	.word	0x00000000
	.align		4
        /*0004*/ 	.word	0xffffffff
	.align		4
        /*0008*/ 	.word	0x00000000
	.align		4
        /*000c*/ 	.word	0xfffffffe
	.align		4
        /*0010*/ 	.word	0x00000000
	.align		4
        /*0014*/ 	.word	0xfffffffd
	.align		4
        /*0018*/ 	.word	0x00000000
	.align		4
        /*001c*/ 	.word	0xfffffffc


//--------------------- .nv.constant4             --------------------------
	.section	.nv.constant4,"a",@progbits
	.align	8
	.align		8
.nv.constant4:
        /*0000*/ 	.dword	_$_str


//--------------------- .text.attn_fwd            --------------------------
	.section	.text.attn_fwd,"ax",@progbits
	.align	128
        .global         attn_fwd
        .type           attn_fwd,@function
        .size           attn_fwd,(.L_x_28 - attn_fwd)
        .other          attn_fwd,@"STO_CUDA_ENTRY STV_DEFAULT"
attn_fwd:
.text.attn_fwd:
[----:B------:R-:W0:Y:S01]  /*0000*/  LDC R1, c[0x0][0x37c] ;  /* 0x0000df00ff017b82 */ /* 0x000e220000000800 */
[----:B------:R-:W1:Y:S01]  /*0010*/  S2R R0, SR_TID.X ;  /* 0x0000000000007919 */ /* 0x000e620000002100 */
[----:B0-----:R-:W-:Y:S01]  /*0020*/  VIADD R1, R1, 0xfffffde0 ;  /* 0xfffffde001017836 */ /* 0x001fe20000000000 */
[----:B-1----:R-:W-:-:S13]  /*0030*/  ISETP.GE.U32.AND P0, PT, R0, 0x20, PT ;  /* 0x000000200000780c */ /* 0x002fda0003f06070 */
[----:B------:R-:W-:Y:S02]  /*0040*/  VOTEU.ANY UP0, P0 ;  /* 0x0000000000ff7886 */ /* 0x000fe40000000100 */
[----:B------:R-:W-:Y:S05]  /*0050*/  BRA.U UP0, `(.L_x_0) ;  /* 0x0000000100b87547 */ /* 0x000fea000b800000 */
[----:B------:R-:W0:Y:S01]  /*0060*/  S2UR UR6, SR_CgaCtaId ;  /* 0x00000000000679c3 */ /* 0x000e220000008800 */
[----:B------:R-:W-:Y:S01]  /*0070*/  NOP ;  /* 0x0000000000007918 */ /* 0x000fe20000000000 */
[----:B------:R-:W-:Y:S02]  /*0080*/  UMOV UR4, 0x40 ;  /* 0x0000004000047882 */ /* 0x000fe40000000000 */
[----:B0-----:R-:W-:-:S09]  /*0090*/  ULEA UR4, UR6, UR4, 0x18 ;  /* 0x0000000406047291 */ /* 0x001fd2000f8ec0ff */
[----:B------:R-:W0:Y:S01]  /*00a0*/  LDS.U8 R0, [UR4] ;  /* 0x00000004ff007984 */ /* 0x000e220008000000 */
[----:B------:R-:W-:Y:S02]  /*00b0*/  UMOV UR4, 0x400 ;  /* 0x0000040000047882 */ /* 0x000fe40000000000 */
[----:B------:R-:W-:Y:S01]  /*00c0*/  ULEA UR4, UR6, UR4, 0x18 ;  /* 0x0000000406047291 */ /* 0x000fe2000f8ec0ff */
[----:B0-----:R-:W-:-:S13]  /*00d0*/  ISETP.NE.AND P0, PT, R0, RZ, PT ;  /* 0x000000ff0000720c */ /* 0x001fda0003f05270 */
[----:B------:R-:W-:Y:S05]  /*00e0*/  @P0 BRA `(.L_x_1) ;  /* 0x00000000007c0947 */ /* 0x000fea0003800000 */
[----:B------:R-:W-:-:S13]  /*00f0*/  ELECT P0, URZ, PT ;  /* 0x0000000000ff782f */ /* 0x000fda0003800000 */
[----:B------:R-:W-:Y:S05]  /*0100*/  @!P0 BRA `(.L_x_2) ;  /* 0x0000000000848947 */ /* 0x000fea0003800000 */
[----:B------:R-:W-:Y:S01]  /*0110*/  UMOV UR5, 0x8 ;  /* 0x0000000800057882 */ /* 0x000fe20000000000 */
[----:B------:R-:W-:Y:S02]  /*0120*/  IMAD.MOV.U32 R4, RZ, RZ, 0x1 ;  /* 0x00000001ff047424 */ /* 0x000fe400078e00ff */
[----:B------:R-:W-:Y:S02]  /*0130*/  IMAD.MOV.U32 R5, RZ, RZ, 0xff ;  /* 0x000000ffff057424 */ /* 0x000fe400078e00ff */
[----:B------:R-:W-:Y:S04]  /*0140*/  DEPBAR.LE SB0, 0x36 ;  /* 0x00008d800000791a */ /* 0x000fe80000000000 */
[----:B------:R-:W0:Y:S02]  /*0150*/  UTCATOMSWS.FIND_AND_SET.ALIGN UP1, UR5, UR5 ;  /* 0x00000005000575e3 */ /* 0x000e240008020800 */
[----:B0-----:R-:W-:-:S04]  /*0160*/  PLOP3.LUT P0, PT, PT, PT, UP1, 0x80, 0x8 ;  /* 0x000000000008781c */ /* 0x001fc80003f0f018 */
[----:B------:R-:W-:-:S04]  /*0170*/  SEL R0, RZ, 0xffffffff, !P0 ;  /* 0xffffffffff007807 */ /* 0x000fc80004000000 */
[----:B------:R-:W-:Y:S01]  /*0180*/  ISETP.NE.AND P0, PT, R0, RZ, PT ;  /* 0x000000ff0000720c */ /* 0x000fe20003f05270 */
[----:B------:R-:W-:-:S12]  /*0190*/  IMAD.U32 R0, RZ, RZ, UR5 ;  /* 0x00000005ff007e24 */ /* 0x000fd8000f8e00ff */
[----:B------:R-:W-:Y:S05]  /*01a0*/  @P0 BRA `(.L_x_3) ;  /* 0x0000000000240947 */ /* 0x000fea0003800000 */
.L_x_4:
[----:B------:R-:W-:Y:S05]  /*01b0*/  NANOSLEEP 0x64 ;  /* 0x000000640000795d */ /* 0x000fea0003800000 */
[----:B------:R-:W-:-:S05]  /*01c0*/  UMOV UR5, 0x8 ;  /* 0x0000000800057882 */ /* 0x000fca0000000000 */
[----:B------:R-:W-:Y:S04]  /*01d0*/  DEPBAR.LE SB0, 0x36 ;  /* 0x00008d800000791a */ /* 0x000fe80000000000 */
[----:B------:R-:W0:Y:S02]  /*01e0*/  UTCATOMSWS.FIND_AND_SET.ALIGN UP1, UR5, UR5 ;  /* 0x00000005000575e3 */ /* 0x000e240008020800 */
[----:B0-----:R-:W-:-:S04]  /*01f0*/  PLOP3.LUT P0, PT, PT, PT, UP1, 0x80, 0x8 ;  /* 0x000000000008781c */ /* 0x001fc80003f0f018 */
[----:B------:R-:W-:-:S04]  /*0200*/  SEL R0, RZ, 0xffffffff, !P0 ;  /* 0xffffffffff007807 */ /* 0x000fc80004000000 */
[----:B------:R-:W-:Y:S01]  /*0210*/  ISETP.NE.AND P0, PT, R0, RZ, PT ;  /* 0x000000ff0000720c */ /* 0x000fe20003f05270 */
[----:B------:R-:W-:-:S12]  /*0220*/  IMAD.U32 R0, RZ, RZ, UR5 ;  /* 0x00000005ff007e24 */ /* 0x000fd8000f8e00ff */
[----:B------:R-:W-:Y:S05]  /*0230*/  @!P0 BRA `(.L_x_4) ;  /* 0xfffffffc00dc8947 */ /* 0x000fea000383ffff */
.L_x_3:
[C---:B------:R-:W-:Y:S01]  /*0240*/  VIADD R3, R0.reuse, 0x10 ;  /* 0x0000001000037836 */ /* 0x040fe20000000000 */
[----:B------:R-:W-:Y:S01]  /*0250*/  UMOV UR5, 0x50 ;  /* 0x0000005000057882 */ /* 0x000fe20000000000 */
[----:B------:R-:W-:Y:S01]  /*0260*/  SHF.L.U32 R2, R5, R0, RZ ;  /* 0x0000000005027219 */ /* 0x000fe200000006ff */
[----:B------:R-:W-:Y:S01]  /*0270*/  ULEA UR5, UR6, UR5, 0x18 ;  /* 0x0000000506057291 */ /* 0x000fe2000f8ec0ff */
[----:B------:R-:W-:Y:S01]  /*0280*/  IMAD.SHL.U32 R0, R0, 0x20, RZ ;  /* 0x0000002000007824 */ /* 0x000fe200078e00ff */
[----:B------:R-:W-:-:S04]  /*0290*/  SHF.L.U32 R3, R4, R3, RZ ;  /* 0x0000000304037219 */ /* 0x000fc800000006ff */
[----:B------:R-:W-:-:S05]  /*02a0*/  LOP3.LUT R2, R3, R2, RZ, 0xfc, !PT ;  /* 0x0000000203027212 */ /* 0x000fca00078efcff */
[----:B------:R0:W-:Y:S04]  /*02b0*/  ATOMS.OR RZ, [UR5], R2 ;  /* 0x00000002ffff798c */ /* 0x0001e8000b000005 */
[----:B------:R0:W-:Y:S01]  /*02c0*/  STS [UR4], R0 ;  /* 0x00000000ff007988 */ /* 0x0001e20008000804 */
[----:B------:R-:W-:Y:S05]  /*02d0*/  BRA `(.L_x_2) ;  /* 0x0000000000107947 */ /* 0x000fea0003800000 */
.L_x_1:
[----:B------:R-:W-:Y:S01]  /*02e0*/  IMAD.MOV.U32 R0, RZ, RZ, -0x1 ;  /* 0xffffffffff007424 */ /* 0x000fe200078e00ff */
[----:B------:R-:W-:-:S04]  /*02f0*/  MOV R2, 0x320 ;  /* 0x0000032000027802 */ /* 0x000fc80000000f00 */
[----:B------:R0:W-:Y:S03]  /*0300*/  STS [UR4], R0 ;  /* 0x00000000ff007988 */ /* 0x0001e60008000804 */
[----:B0-----:R-:W-:Y:S05]  /*0310*/  CALL.REL.NOINC `($__internal_1_$__cuda_sm10x_tcgen05_guardrail_trap_phase_invalid_during_alloc) ;  /* 0x000000c000c07944 */ /* 0x001fea0003c00000 */
.L_x_2:
[----:B------:R-:W-:Y:S05]  /*0320*/  WARPSYNC.ALL ;  /* 0x0000000000007948 */ /* 0x000fea0003800000 */
[----:B------:R-:W-:Y:S01]  /*0330*/  NOP ;  /* 0x0000000000007918 */ /* 0x000fe20000000000 */
.L_x_0:
[----:B------:R-:W1:Y:S01]  /*0340*/  S2R R75, SR_TID.X ;  /* 0x00000000004b7919 */ /* 0x000e620000002100 */
[----:B------:R-:W2:Y:S01]  /*0350*/  S2UR UR65, SR_CTAID.X ;  /* 0x00000000004179c3 */ /* 0x000ea20000002500 */
[----:B------:R-:W3:Y:S01]  /*0360*/  LDCU.64 UR4, c[0x0][0x3b0] ;  /* 0x00007600ff0477ac */ /* 0x000ee20008000a00 */
[----:B------:R-:W-:Y:S01]  /*0370*/  UMOV UR58, 0x400 ;  /* 0x00000400003a7882 */ /* 0x000fe20000000000 */
[----:B------:R-:W4:Y:S05]  /*0380*/  LDCU.64 UR6, c[0x0][0x358] ;  /* 0x00006b00ff0677ac */ /* 0x000f2a0008000a00 */
[----:B------:R-:W0:Y:S08]  /*0390*/  S2UR UR8, SR_CgaCtaId ;  /* 0x00000000000879c3 */ /* 0x000e300000008800 */
[----:B------:R-:W3:Y:S08]  /*03a0*/  LDC R46, c[0x0][0x3b8] ;  /* 0x0000ee00ff2e7b82 */ /* 0x000ef00000000800 */
[----:B------:R-:W3:Y:S01]  /*03b0*/  S2UR UR10, SR_CTAID.Y ;  /* 0x00000000000a79c3 */ /* 0x000ee20000002600 */
[----:B--2---:R-:W-:Y:S01]  /*03c0*/  USHF.L.U32 UR65, UR65, 0x6, URZ ;  /* 0x0000000641417899 */ /* 0x004fe200080006ff */
[----:B01----:R-:W-:-:S06]  /*03d0*/  SHF.R.U32.HI R0, RZ, 0x6, R75 ;  /* 0x00000006ff007819 */ /* 0x003fcc000001164b */
[----:B------:R-:W0:Y:S01]  /*03e0*/  LDC.64 R40, c[0x0][0x380] ;  /* 0x0000e000ff287b82 */ /* 0x000e220000000a00 */
[----:B------:R-:W-:-:S07]  /*03f0*/  ULEA UR58, UR8, UR58, 0x18 ;  /* 0x0000003a083a7291 */ /* 0x000fce000f8ec0ff */
[----:B------:R-:W-:Y:S01]  /*0400*/  BAR.SYNC.DEFER_BLOCKING 0x0 ;  /* 0x0000000000007b1d */ /* 0x000fe20000010000 */
[----:B------:R-:W-:Y:S01]  /*0410*/  IMAD.U32 R2, RZ, RZ, UR65 ;  /* 0x00000041ff027e24 */ /* 0x000fe2000f8e00ff */
[----:B------:R-:W-:-:S04]  /*0420*/  SGXT.U32 R0, R0, 0x2 ;  /* 0x000000020000781a */ /* 0x000fc80000000000 */
[----:B------:R-:W-:Y:S01]  /*0430*/  LOP3.LUT R3, R2, 0x3f, R75, 0xf8, !PT ;  /* 0x0000003f02037812 */ /* 0x000fe200078ef84b */
[----:B---3--:R-:W-:Y:S01]  /*0440*/  IMAD R4, R0, R46, RZ ;  /* 0x0000002e00047224 */ /* 0x008fe200078e02ff */
[----:B------:R-:W1:Y:S03]  /*0450*/  LDC.64 R86, c[0x0][0x388] ;  /* 0x0000e200ff567b82 */ /* 0x000e660000000a00 */
[----:B------:R-:W-:Y:S02]  /*0460*/  IMAD R0, R3, UR5, RZ ;  /* 0x0000000503007c24 */ /* 0x000fe4000f8e02ff */
[----:B------:R-:W-:Y:S01]  /*0470*/  IMAD R5, R46, 0x4, R4 ;  /* 0x000000042e057824 */ /* 0x000fe200078e0204 */
[----:B------:R-:W-:Y:S01]  /*0480*/  UIMAD UR4, UR10, UR4, URZ ;  /* 0x000000040a0472a4 */ /* 0x000fe2000f8e02ff */
[----:B------:R-:W-:Y:S02]  /*0490*/  IMAD.SHL.U32 R3, R0, 0x2, RZ ;  /* 0x0000000200037824 */ /* 0x000fe400078e00ff */
[----:B------:R-:W-:Y:S01]  /*04a0*/  IMAD R6, R46, 0x4, R5 ;  /* 0x000000042e067824 */ /* 0x000fe200078e0205 */
[----:B------:R-:W-:Y:S01]  /*04b0*/  USHF.L.U32 UR9, UR4, 0x1, URZ ;  /* 0x0000000104097899 */ /* 0x000fe200080006ff */
[----:B------:R-:W-:Y:S01]  /*04c0*/  IMAD.HI R0, R0, 0x2, RZ ;  /* 0x0000000200007827 */ /* 0x000fe200078e02ff */
[----:B------:R-:W-:-:S03]  /*04d0*/  UIMAD.WIDE UR4, UR4, 0x2, URZ ;  /* 0x00000002040478a5 */ /* 0x000fc6000f8e02ff */
[C---:B------:R-:W-:Y:S01]  /*04e0*/  IMAD R7, R46.reuse, 0x4, R6 ;  /* 0x000000042e077824 */ /* 0x040fe200078e0206 */
[----:B------:R-:W2:Y:S01]  /*04f0*/  LDS R49, [UR58] ;  /* 0x0000003aff317984 */ /* 0x000ea20008000800 */
[----:B------:R-:W-:Y:S01]  /*0500*/  BAR.SYNC.DEFER_BLOCKING 0x0 ;  /* 0x0000000000007b1d */ /* 0x000fe20000010000 */
[----:B0-----:R-:W-:Y:S01]  /*0510*/  IADD3 R40, P0, P1, R3, UR9, R40 ;  /* 0x0000000903287c10 */ /* 0x001fe2000f91e028 */
[----:B------:R-:W-:-:S03]  /*0520*/  IMAD R11, R46, 0x4, R7 ;  /* 0x000000042e0b7824 */ /* 0x000fc600078e0207 */
[----:B------:R-:W-:Y:S01]  /*0530*/  IADD3.X R48, PT, PT, R0, UR5, R41, P0, P1 ;  /* 0x0000000500307c10 */ /* 0x000fe200087e2429 */
[----:B------:R-:W0:Y:S01]  /*0540*/  LDCU UR4, c[0x0][0x3c8] ;  /* 0x00007900ff0477ac */ /* 0x000e220008000800 */
[-C--:B------:R-:W-:Y:S01]  /*0550*/  LEA R2, P0, R4, R40.reuse, 0x1 ;  /* 0x0000002804027211 */ /* 0x080fe200078008ff */
[----:B------:R-:W-:Y:S01]  /*0560*/  IMAD R17, R46, 0x4, R11 ;  /* 0x000000042e117824 */ /* 0x000fe200078e020b */
[----:B------:R-:W-:Y:S02]  /*0570*/  LEA R8, P1, R6, R40, 0x1 ;  /* 0x0000002806087211 */ /* 0x000fe400078208ff */
[----:B------:R-:W-:Y:S02]  /*0580*/  LEA.HI.X.SX32 R3, R4, R48, 0x1, P0 ;  /* 0x0000003004037211 */ /* 0x000fe400000f0eff */
[----:B------:R-:W-:Y:S01]  /*0590*/  LEA R14, P2, R11, R40, 0x1 ;  /* 0x000000280b0e7211 */ /* 0x000fe200078408ff */
[----:B------:R-:W-:Y:S01]  /*05a0*/  IMAD R18, R46, 0x4, R17 ;  /* 0x000000042e127824 */ /* 0x000fe200078e0211 */
[----:B------:R-:W-:-:S02]  /*05b0*/  LEA.HI.X.SX32 R9, R6, R48, 0x1, P1 ;  /* 0x0000003006097211 */ /* 0x000fc400008f0eff */
[-C--:B------:R-:W-:Y:S02]  /*05c0*/  LEA R10, P0, R5, R40.reuse, 0x1 ;  /* 0x00000028050a7211 */ /* 0x080fe400078008ff */
[----:B------:R-:W-:Y:S02]  /*05d0*/  LEA R12, P1, R7, R40, 0x1 ;  /* 0x00000028070c7211 */ /* 0x000fe400078208ff */
[-C--:B------:R-:W-:Y:S01]  /*05e0*/  LEA.HI.X.SX32 R15, R11, R48.reuse, 0x1, P2 ;  /* 0x000000300b0f7211 */ /* 0x080fe200010f0eff */
[----:B------:R-:W-:Y:S01]  /*05f0*/  IMAD R19, R46, 0x4, R18 ;  /* 0x000000042e137824 */ /* 0x000fe200078e0212 */
[-C--:B------:R-:W-:Y:S01]  /*0600*/  LEA.HI.X.SX32 R11, R5, R48.reuse, 0x1, P0 ;  /* 0x00000030050b7211 */ /* 0x080fe200000f0eff */
[----:B----4-:R3:W5:Y:S01]  /*0610*/  LDG.E.U16 R0, desc[UR6][R2.64] ;  /* 0x0000000602007981 */ /* 0x010762000c1e1500 */
[----:B------:R-:W-:Y:S02]  /*0620*/  LEA.HI.X.SX32 R13, R7, R48, 0x1, P1 ;  /* 0x00000030070d7211 */ /* 0x000fe400008f0eff */
[-C--:B------:R-:W-:Y:S01]  /*0630*/  LEA R16, P1, R18, R40.reuse, 0x1 ;  /* 0x0000002812107211 */ /* 0x080fe200078208ff */
[----:B------:R4:W5:Y:S04]  /*0640*/  LDG.E.U16 R5, desc[UR6][R14.64] ;  /* 0x000000060e057981 */ /* 0x000968000c1e1500 */
[----:B------:R0:W5:Y:S01]  /*0650*/  LDG.E.U16 R6, desc[UR6][R10.64] ;  /* 0x000000060a067981 */ /* 0x000162000c1e1500 */
[----:B---3--:R-:W-:-:S03]  /*0660*/  LEA R2, P0, R17, R40, 0x1 ;  /* 0x0000002811027211 */ /* 0x008fc600078008ff */
[----:B------:R3:W5:Y:S01]  /*0670*/  LDG.E.U16 R7, desc[UR6][R12.64] ;  /* 0x000000060c077981 */ /* 0x000762000c1e1500 */
[-C--:B------:R-:W-:Y:S01]  /*0680*/  LEA.HI.X.SX32 R3, R17, R48.reuse, 0x1, P0 ;  /* 0x0000003011037211 */ /* 0x080fe200000f0eff */
[----:B----4-:R-:W-:Y:S01]  /*0690*/  IMAD R15, R46, 0x4, R19 ;  /* 0x000000042e0f7824 */ /* 0x010fe200078e0213 */
[----:B------:R-:W-:Y:S01]  /*06a0*/  LEA.HI.X.SX32 R17, R18, R48, 0x1, P1 ;  /* 0x0000003012117211 */ /* 0x000fe200008f0eff */
[----:B------:R-:W5:Y:S01]  /*06b0*/  LDG.E.U16 R4, desc[UR6][R8.64] ;  /* 0x0000000608047981 */ /* 0x000f62000c1e1500 */
[----:B------:R-:W-:Y:S01]  /*06c0*/  LEA R18, P0, R19, R40, 0x1 ;  /* 0x0000002813127211 */ /* 0x000fe200078008ff */
[----:B0-----:R-:W-:-:S03]  /*06d0*/  IMAD R11, R46, 0x4, R15 ;  /* 0x000000042e0b7824 */ /* 0x001fc600078e020f */
[----:B------:R-:W-:Y:S01]  /*06e0*/  LEA.HI.X.SX32 R19, R19, R48, 0x1, P0 ;  /* 0x0000003013137211 */ /* 0x000fe200000f0eff */
[----:B------:R-:W-:Y:S01]  /*06f0*/  IMAD R23, R46, 0x4, R11 ;  /* 0x000000042e177824 */ /* 0x000fe200078e020b */
[----:B------:R-:W-:-:S03]  /*0700*/  LEA R14, P0, R15, R40, 0x1 ;  /* 0x000000280f0e7211 */ /* 0x000fc600078008ff */
[----:B---3--:R-:W-:Y:S01]  /*0710*/  IMAD R13, R46, 0x4, R23 ;  /* 0x000000042e0d7824 */ /* 0x008fe200078e0217 */
[----:B------:R-:W-:Y:S01]  /*0720*/  LEA.HI.X.SX32 R15, R15, R48, 0x1, P0 ;  /* 0x000000300f0f7211 */ /* 0x000fe200000f0eff */
[----:B------:R0:W5:Y:S01]  /*0730*/  LDG.E.U16 R8, desc[UR6][R2.64] ;  /* 0x0000000602087981 */ /* 0x000162000c1e1500 */
[----:B------:R-:W-:-:S03]  /*0740*/  LEA R20, P0, R11, R40, 0x1 ;  /* 0x000000280b147211 */ /* 0x000fc600078008ff */
[----:B------:R3:W5:Y:S01]  /*0750*/  LDG.E.U16 R9, desc[UR6][R16.64] ;  /* 0x0000000610097981 */ /* 0x000762000c1e1500 */
[----:B------:R-:W-:-:S03]  /*0760*/  LEA.HI.X.SX32 R21, R11, R48, 0x1, P0 ;  /* 0x000000300b157211 */ /* 0x000fc600000f0eff */
[----:B------:R4:W5:Y:S01]  /*0770*/  LDG.E.U16 R10, desc[UR6][R18.64] ;  /* 0x00000006120a7981 */ /* 0x000962000c1e1500 */
[----:B0-----:R-:W-:-:S03]  /*0780*/  LEA R2, P0, R13, R40, 0x1 ;  /* 0x000000280d027211 */ /* 0x001fc600078008ff */
[----:B------:R0:W5:Y:S01]  /*0790*/  LDG.E.U16 R12, desc[UR6][R20.64] ;  /* 0x00000006140c7981 */ /* 0x000162000c1e1500 */
[C---:B---3--:R-:W-:Y:S01]  /*07a0*/  IMAD R16, R46.reuse, 0x4, R13 ;  /* 0x000000042e107824 */ /* 0x048fe200078e020d */
[----:B------:R-:W-:Y:S02]  /*07b0*/  LEA.HI.X.SX32 R3, R13, R48, 0x1, P0 ;  /* 0x000000300d037211 */ /* 0x000fe400000f0eff */
[----:B------:R-:W5:Y:S01]  /*07c0*/  LDG.E.U16 R11, desc[UR6][R14.64] ;  /* 0x000000060e0b7981 */ /* 0x000f62000c1e1500 */
[----:B------:R-:W-:Y:S01]  /*07d0*/  IMAD R17, R46, 0x4, R16 ;  /* 0x000000042e117824 */ /* 0x000fe200078e0210 */
[----:B----4-:R-:W-:-:S04]  /*07e0*/  LEA R18, P0, R16, R40, 0x1 ;  /* 0x0000002810127211 */ /* 0x010fc800078008ff */
[----:B------:R-:W-:Y:S01]  /*07f0*/  LEA.HI.X.SX32 R19, R16, R48, 0x1, P0 ;  /* 0x0000003010137211 */ /* 0x000fe200000f0eff */
[C---:B------:R-:W-:Y:S01]  /*0800*/  IMAD R16, R46.reuse, 0x4, R17 ;  /* 0x000000042e107824 */ /* 0x040fe200078e0211 */
[C---:B------:R-:W-:Y:S01]  /*0810*/  LEA R24, P0, R17.reuse, R40, 0x1 ;  /* 0x0000002811187211 */ /* 0x040fe200078008ff */
[----:B------:R3:W5:Y:S02]  /*0820*/  LDG.E.U16 R14, desc[UR6][R2.64] ;  /* 0x00000006020e7981 */ /* 0x000764000c1e1500 */
[C---:B------:R-:W-:Y:S01]  /*0830*/  IMAD R29, R46.reuse, 0x4, R16 ;  /* 0x000000042e1d7824 */ /* 0x040fe200078e0210 */
[----:B------:R-:W-:Y:S01]  /*0840*/  LEA.HI.X.SX32 R25, R17, R48, 0x1, P0 ;  /* 0x0000003011197211 */ /* 0x000fe200000f0eff */
[----:B------:R-:W5:Y:S02]  /*0850*/  LDG.E.U16 R15, desc[UR6][R18.64] ;  /* 0x00000006120f7981 */ /* 0x000f64000c1e1500 */
[----:B0-----:R-:W-:Y:S01]  /*0860*/  IMAD R20, R46, 0x4, R29 ;  /* 0x000000042e147824 */ /* 0x001fe200078e021d */
[----:B------:R-:W-:-:S02]  /*0870*/  LEA R28, P0, R29, R40, 0x1 ;  /* 0x000000281d1c7211 */ /* 0x000fc400078008ff */
[----:B------:R-:W-:Y:S02]  /*0880*/  LEA R22, P1, R23, R40, 0x1 ;  /* 0x0000002817167211 */ /* 0x000fe400078208ff */
[----:B------:R-:W-:Y:S01]  /*0890*/  LEA.HI.X.SX32 R29, R29, R48, 0x1, P0 ;  /* 0x000000301d1d7211 */ /* 0x000fe200000f0eff */
[----:B------:R-:W-:Y:S01]  /*08a0*/  IMAD R21, R46, 0x4, R20 ;  /* 0x000000042e157824 */ /* 0x000fe200078e0214 */
[C---:B---3--:R-:W-:Y:S02]  /*08b0*/  LEA R2, P0, R20.reuse, R40, 0x1 ;  /* 0x0000002814027211 */ /* 0x048fe400078008ff */
[-C--:B------:R-:W-:Y:S01]  /*08c0*/  LEA.HI.X.SX32 R23, R23, R48.reuse, 0x1, P1 ;  /* 0x0000003017177211 */ /* 0x080fe200008f0eff */
[----:B------:R-:W5:Y:S01]  /*08d0*/  LDG.E.U16 R18, desc[UR6][R28.64] ;  /* 0x000000061c127981 */ /* 0x000f62000c1e1500 */
[----:B------:R-:W-:Y:S01]  /*08e0*/  LEA.HI.X.SX32 R3, R20, R48, 0x1, P0 ;  /* 0x0000003014037211 */ /* 0x000fe200000f0eff */
[----:B------:R-:W-:Y:S02]  /*08f0*/  IMAD R20, R46, 0x4, R21 ;  /* 0x000000042e147824 */ /* 0x000fe400078e0215 */
[----:B------:R0:W5:Y:S01]  /*0900*/  LDG.E.U16 R13, desc[UR6][R22.64] ;  /* 0x00000006160d7981 */ /* 0x000162000c1e1500 */
[----:B------:R-:W-:-:S02]  /*0910*/  LEA R26, P1, R16, R40, 0x1 ;  /* 0x00000028101a7211 */ /* 0x000fc400078208ff */
[C---:B------:R-:W-:Y:S01]  /*0920*/  LEA R30, P0, R21.reuse, R40, 0x1 ;  /* 0x00000028151e7211 */ /* 0x040fe200078008ff */
[----:B------:R-:W5:Y:S01]  /*0930*/  LDG.E.U16 R19, desc[UR6][R2.64] ;  /* 0x0000000602137981 */ /* 0x000f62000c1e1500 */
[----:B0-----:R-:W-:Y:S01]  /*0940*/  IMAD R22, R46, 0x4, R20 ;  /* 0x000000042e167824 */ /* 0x001fe200078e0214 */
[-C--:B------:R-:W-:Y:S02]  /*0950*/  LEA.HI.X.SX32 R27, R16, R48.reuse, 0x1, P1 ;  /* 0x00000030101b7211 */ /* 0x080fe400008f0eff */
[----:B------:R0:W5:Y:S01]  /*0960*/  LDG.E.U16 R16, desc[UR6][R24.64] ;  /* 0x0000000618107981 */ /* 0x000162000c1e1500 */
[----:B------:R-:W-:Y:S01]  /*0970*/  IMAD R23, R46, 0x4, R22 ;  /* 0x000000042e177824 */ /* 0x000fe200078e0216 */
[----:B------:R-:W-:Y:S02]  /*0980*/  LEA.HI.X.SX32 R31, R21, R48, 0x1, P0 ;  /* 0x00000030151f7211 */ /* 0x000fe400000f0eff */
[-C--:B------:R-:W-:Y:S01]  /*0990*/  LEA R34, P0, R22, R40.reuse, 0x1 ;  /* 0x0000002816227211 */ /* 0x080fe200078008ff */
[----:B------:R3:W5:Y:S01]  /*09a0*/  LDG.E.U16 R17, desc[UR6][R26.64] ;  /* 0x000000061a117981 */ /* 0x000762000c1e1500 */
[----:B------:R-:W-:Y:S01]  /*09b0*/  LEA R32, P1, R20, R40, 0x1 ;  /* 0x0000002814207211 */ /* 0x000fe200078208ff */
[----:B0-----:R-:W-:Y:S01]  /*09c0*/  IMAD R24, R46, 0x4, R23 ;  /* 0x000000042e187824 */ /* 0x001fe200078e0217 */
[----:B------:R-:W-:-:S03]  /*09d0*/  LEA.HI.X.SX32 R35, R22, R48, 0x1, P0 ;  /* 0x0000003016237211 */ /* 0x000fc600000f0eff */
[----:B------:R-:W-:Y:S01]  /*09e0*/  IMAD R25, R46, 0x4, R24 ;  /* 0x000000042e197824 */ /* 0x000fe200078e0218 */
[C---:B---3--:R-:W-:Y:S01]  /*09f0*/  LEA R26, P0, R23.reuse, R40, 0x1 ;  /* 0x00000028171a7211 */ /* 0x048fe200078008ff */
[----:B------:R-:W5:Y:S01]  /*0a00*/  LDG.E.U16 R22, desc[UR6][R34.64] ;  /* 0x0000000622167981 */ /* 0x000f62000c1e1500 */
[-C--:B------:R-:W-:Y:S01]  /*0a10*/  LEA.HI.X.SX32 R33, R20, R48.reuse, 0x1, P1 ;  /* 0x0000003014217211 */ /* 0x080fe200008f0eff */
[----:B------:R-:W-:Y:S01]  /*0a20*/  IMAD R36, R46, 0x4, R25 ;  /* 0x000000042e247824 */ /* 0x000fe200078e0219 */
[----:B------:R-:W-:Y:S01]  /*0a30*/  LEA.HI.X.SX32 R27, R23, R48, 0x1, P0 ;  /* 0x00000030171b7211 */ /* 0x000fe200000f0eff */
[----:B------:R0:W5:Y:S01]  /*0a40*/  LDG.E.U16 R20, desc[UR6][R30.64] ;  /* 0x000000061e147981 */ /* 0x000162000c1e1500 */
[----:B------:R-:W-:-:S03]  /*0a50*/  LEA R2, P0, R24, R40, 0x1 ;  /* 0x0000002818027211 */ /* 0x000fc600078008ff */
[----:B------:R3:W5:Y:S01]  /*0a60*/  LDG.E.U16 R21, desc[UR6][R32.64] ;  /* 0x0000000620157981 */ /* 0x000762000c1e1500 */
[----:B------:R-:W-:Y:S02]  /*0a70*/  LEA.HI.X.SX32 R3, R24, R48, 0x1, P0 ;  /* 0x0000003018037211 */ /* 0x000fe400000f0eff */
[-C--:B------:R-:W-:Y:S01]  /*0a80*/  LEA R28, P1, R25, R40.reuse, 0x1 ;  /* 0x00000028191c7211 */ /* 0x080fe200078208ff */
[----:B------:R-:W5:Y:S01]  /*0a90*/  LDG.E.U16 R23, desc[UR6][R26.64] ;  /* 0x000000061a177981 */ /* 0x000f62000c1e1500 */
[----:B0-----:R-:W-:-:S03]  /*0aa0*/  LEA R30, P0, R36, R40, 0x1 ;  /* 0x00000028241e7211 */ /* 0x001fc600078008ff */
[----:B------:R0:W5:Y:S01]  /*0ab0*/  LDG.E.U16 R24, desc[UR6][R2.64] ;  /* 0x0000000602187981 */ /* 0x000162000c1e1500 */
[----:B---3--:R-:W-:Y:S01]  /*0ac0*/  IMAD R33, R46, 0x4, R36 ;  /* 0x000000042e217824 */ /* 0x008fe200078e0224 */
[----:B------:R-:W-:-:S03]  /*0ad0*/  LEA.HI.X.SX32 R31, R36, R48, 0x1, P0 ;  /* 0x00000030241f7211 */ /* 0x000fc600000f0eff */
[C---:B------:R-:W-:Y:S01]  /*0ae0*/  IMAD R35, R46.reuse, 0x4, R33 ;  /* 0x000000042e237824 */ /* 0x040fe200078e0221 */
[C---:B------:R-:W-:Y:S01]  /*0af0*/  LEA R32, P0, R33.reuse, R40, 0x1 ;  /* 0x0000002821207211 */ /* 0x040fe200078008ff */
[----:B------:R3:W5:Y:S02]  /*0b00*/  LDG.E.U16 R26, desc[UR6][R30.64] ;  /* 0x000000061e1a7981 */ /* 0x000764000c1e1500 */
[C---:B------:R-:W-:Y:S01]  /*0b10*/  IMAD R37, R46.reuse, 0x4, R35 ;  /* 0x000000042e257824 */ /* 0x040fe200078e0223 */
[----:B------:R-:W-:Y:S02]  /*0b20*/  LEA.HI.X.SX32 R33, R33, R48, 0x1, P0 ;  /* 0x0000003021217211 */ /* 0x000fe400000f0eff */
[----:B------:R-:W-:Y:S01]  /*0b30*/  LEA R34, P0, R35, R40, 0x1 ;  /* 0x0000002823227211 */ /* 0x000fe200078008ff */
[C---:B------:R-:W-:Y:S01]  /*0b40*/  IMAD R39, R46.reuse, 0x4, R37 ;  /* 0x000000042e277824 */ /* 0x040fe200078e0225 */
[-C--:B------:R-:W-:Y:S01]  /*0b50*/  LEA.HI.X.SX32 R29, R25, R48.reuse, 0x1, P1 ;  /* 0x00000030191d7211 */ /* 0x080fe200008f0eff */
[----:B------:R-:W5:Y:S01]  /*0b60*/  LDG.E.U16 R27, desc[UR6][R32.64] ;  /* 0x00000006201b7981 */ /* 0x000f62000c1e1500 */
[----:B------:R-:W-:Y:S01]  /*0b70*/  LEA.HI.X.SX32 R35, R35, R48, 0x1, P0 ;  /* 0x0000003023237211 */ /* 0x000fe200000f0eff */
[C---:B0-----:R-:W-:Y:S01]  /*0b80*/  IMAD R2, R46.reuse, 0x4, R39 ;  /* 0x000000042e027824 */ /* 0x041fe200078e0227 */
[C---:B------:R-:W-:Y:S01]  /*0b90*/  LEA R38, P0, R39.reuse, R40, 0x1 ;  /* 0x0000002827267211 */ /* 0x040fe200078008ff */
[----:B------:R-:W5:Y:S02]  /*0ba0*/  LDG.E.U16 R25, desc[UR6][R28.64] ;  /* 0x000000061c197981 */ /* 0x000f64000c1e1500 */
[----:B------:R-:W-:Y:S01]  /*0bb0*/  IMAD R3, R46, 0x4, R2 ;  /* 0x000000042e037824 */ /* 0x000fe200078e0202 */
[----:B------:R-:W-:-:S02]  /*0bc0*/  LEA.HI.X.SX32 R39, R39, R48, 0x1, P0 ;  /* 0x0000003027277211 */ /* 0x000fc400000f0eff */
[-C--:B------:R-:W-:Y:S01]  /*0bd0*/  LEA R42, P0, R2, R40.reuse, 0x1 ;  /* 0x00000028022a7211 */ /* 0x080fe200078008ff */
[----:B---3--:R-:W-:Y:S01]  /*0be0*/  IMAD R31, R46, 0x4, R3 ;  /* 0x000000042e1f7824 */ /* 0x008fe200078e0203 */
[----:B------:R-:W-:Y:S01]  /*0bf0*/  LEA R36, P1, R37, R40, 0x1 ;  /* 0x0000002825247211 */ /* 0x000fe200078208ff */
[----:B------:R-:W5:Y:S01]  /*0c00*/  LDG.E.U16 R30, desc[UR6][R38.64] ;  /* 0x00000006261e7981 */ /* 0x000f62000c1e1500 */
[----:B------:R-:W-:Y:S01]  /*0c10*/  LEA.HI.X.SX32 R43, R2, R48, 0x1, P0 ;  /* 0x00000030022b7211 */ /* 0x000fe200000f0eff */
[----:B------:R-:W-:Y:S01]  /*0c20*/  IMAD R2, R46, 0x4, R31 ;  /* 0x000000042e027824 */ /* 0x000fe200078e021f */
[C---:B------:R-:W-:Y:S01]  /*0c30*/  LEA R44, P0, R3.reuse, R40, 0x1 ;  /* 0x00000028032c7211 */ /* 0x040fe200078008ff */
[----:B------:R0:W5:Y:S03]  /*0c40*/  LDG.E.U16 R28, desc[UR6][R34.64] ;  /* 0x00000006221c7981 */ /* 0x000166000c1e1500 */
[----:B------:R-:W-:-:S02]  /*0c50*/  LEA.HI.X.SX32 R45, R3, R48, 0x1, P0 ;  /* 0x00000030032d7211 */ /* 0x000fc400000f0eff */
[----:B------:R-:W-:Y:S02]  /*0c60*/  LEA.HI.X.SX32 R37, R37, R48, 0x1, P1 ;  /* 0x0000003025257211 */ /* 0x000fe400008f0eff */
[C---:B0-----:R-:W-:Y:S01]  /*0c70*/  LEA R34, P0, R2.reuse, R40, 0x1 ;  /* 0x0000002802227211 */ /* 0x041fe200078008ff */
[----:B------:R-:W5:Y:S03]  /*0c80*/  LDG.E.U16 R32, desc[UR6][R44.64] ;  /* 0x000000062c207981 */ /* 0x000f66000c1e1500 */
[----:B------:R-:W-:Y:S01]  /*0c90*/  LEA.HI.X.SX32 R35, R2, R48, 0x1, P0 ;  /* 0x0000003002237211 */ /* 0x000fe200000f0eff */
[----:B------:R-:W5:Y:S01]  /*0ca0*/  LDG.E.U16 R29, desc[UR6][R36.64] ;  /* 0x00000006241d7981 */ /* 0x000f62000c1e1500 */
[----:B------:R-:W0:Y:S01]  /*0cb0*/  LDC.64 R2, c[0x0][0x3c0] ;  /* 0x0000f000ff027b82 */ /* 0x000e220000000a00 */
[----:B------:R-:W-:Y:S02]  /*0cc0*/  LEA R46, P1, R31, R40, 0x1 ;  /* 0x000000281f2e7211 */ /* 0x000fe400078208ff */
[----:B------:R-:W-:-:S04]  /*0cd0*/  SHF.R.U32.HI R40, RZ, 0x7, R75 ;  /* 0x00000007ff287819 */ /* 0x000fc8000001164b */
[----:B------:R-:W-:Y:S02]  /*0ce0*/  SGXT.U32 R40, R40, 0x1 ;  /* 0x000000012828781a */ /* 0x000fe40000000000 */
[----:B------:R-:W-:Y:S01]  /*0cf0*/  LEA.HI.X.SX32 R47, R31, R48, 0x1, P1 ;  /* 0x000000301f2f7211 */ /* 0x000fe200008f0eff */
[----:B------:R-:W5:Y:S04]  /*0d00*/  LDG.E.U16 R37, desc[UR6][R34.64] ;  /* 0x0000000622257981 */ /* 0x000f68000c1e1500 */
[----:B------:R3:W5:Y:S04]  /*0d10*/  LDG.E.U16 R31, desc[UR6][R42.64] ;  /* 0x000000062a1f7981 */ /* 0x000768000c1e1500 */
[----:B------:R4:W5:Y:S01]  /*0d20*/  LDG.E.U16 R33, desc[UR6][R46.64] ;  /* 0x000000062e217981 */ /* 0x000962000c1e1500 */
[----:B0-----:R-:W-:-:S04]  /*0d30*/  IMAD R38, R40, R3, RZ ;  /* 0x0000000328267224 */ /* 0x001fc800078e02ff */
[----:B------:R-:W-:-:S04]  /*0d40*/  IMAD R48, R3, 0x2, R38 ;  /* 0x0000000203307824 */ /* 0x000fc800078e0226 */
[----:B------:R-:W-:-:S04]  /*0d50*/  IMAD R50, R3, 0x2, R48 ;  /* 0x0000000203327824 */ /* 0x000fc800078e0230 */
[----:B---3--:R-:W-:-:S04]  /*0d60*/  IMAD R42, R3, 0x2, R50 ;  /* 0x00000002032a7824 */ /* 0x008fc800078e0232 */
[----:B------:R-:W-:-:S04]  /*0d70*/  IMAD R52, R3, 0x2, R42 ;  /* 0x0000000203347824 */ /* 0x000fc800078e022a */
[----:B------:R-:W-:-:S04]  /*0d80*/  IMAD R44, R3, 0x2, R52 ;  /* 0x00000002032c7824 */ /* 0x000fc800078e0234 */
[----:B----4-:R-:W-:-:S04]  /*0d90*/  IMAD R46, R3, 0x2, R44 ;  /* 0x00000002032e7824 */ /* 0x010fc800078e022c */
[----:B------:R-:W-:-:S04]  /*0da0*/  IMAD R54, R3, 0x2, R46 ;  /* 0x0000000203367824 */ /* 0x000fc800078e022e */
[----:B------:R-:W-:-:S04]  /*0db0*/  IMAD R56, R3, 0x2, R54 ;  /* 0x0000000203387824 */ /* 0x000fc800078e0236 */
[----:B------:R-:W-:-:S05]  /*0dc0*/  IMAD R58, R3, 0x2, R56 ;  /* 0x00000002033a7824 */ /* 0x000fca00078e0238 */
[----:B------:R-:W-:-:S05]  /*0dd0*/  LEA R60, R3, R58, 0x1 ;  /* 0x0000003a033c7211 */ /* 0x000fca00078e08ff */
[----:B------:R-:W-:-:S04]  /*0de0*/  IMAD R62, R3, 0x2, R60 ;  /* 0x00000002033e7824 */ /* 0x000fc800078e023c */
[----:B------:R-:W-:-:S04]  /*0df0*/  IMAD R64, R3, 0x2, R62 ;  /* 0x0000000203407824 */ /* 0x000fc800078e023e */
[----:B------:R-:W-:-:S04]  /*0e00*/  IMAD R66, R3, 0x2, R64 ;  /* 0x0000000203427824 */ /* 0x000fc800078e0240 */
[----:B------:R-:W-:-:S04]  /*0e10*/  IMAD R68, R3, 0x2, R66 ;  /* 0x0000000203447824 */ /* 0x000fc800078e0242 */
[----:B------:R-:W-:-:S04]  /*0e20*/  IMAD R70, R3, 0x2, R68 ;  /* 0x0000000203467824 */ /* 0x000fc800078e0244 */
[----:B------:R-:W-:-:S04]  /*0e30*/  IMAD R72, R3, 0x2, R70 ;  /* 0x0000000203487824 */ /* 0x000fc800078e0246 */
[----:B------:R-:W-:Y:S01]  /*0e40*/  IMAD R74, R3, 0x2, R72 ;  /* 0x00000002034a7824 */ /* 0x000fe200078e0248 */
[----:B------:R-:W-:Y:S02]  /*0e50*/  SHF.R.U32.HI R34, RZ, 0x5, R75 ;  /* 0x00000005ff227819 */ /* 0x000fe4000001164b */
[----:B------:R-:W-:Y:S01]  /*0e60*/  LOP3.LUT R39, R75, 0x7f, RZ, 0xc0, !PT ;  /* 0x0000007f4b277812 */ /* 0x000fe200078ec0ff */
[----:B------:R-:W-:Y:S01]  /*0e70*/  IMAD R76, R3, 0x2, R74 ;  /* 0x00000002034c7824 */ /* 0x000fe200078e024a */
[----:B------:R-:W-:Y:S01]  /*0e80*/  R2UR UR50, R34 ;  /* 0x00000000223272ca */ /* 0x000fe200000e0000 */
[----:B------:R-:W-:Y:S01]  /*0e90*/  IMAD R2, R2, UR10, RZ ;  /* 0x0000000a02027c24 */ /* 0x000fe2000f8e02ff */
[----:B------:R-:W-:Y:S01]  /*0ea0*/  LOP3.LUT R34, R75, 0xc0, RZ, 0xc0, !PT ;  /* 0x000000c04b227812 */ /* 0x000fe200078ec0ff */
[----:B------:R-:W-:Y:S02]  /*0eb0*/  IMAD R78, R3, 0x2, R76 ;  /* 0x00000002034e7824 */ /* 0x000fe400078e024c */
[----:B------:R-:W-:Y:S01]  /*0ec0*/  IMAD R36, R39, UR4, RZ ;  /* 0x0000000427247c24 */ /* 0x000fe2000f8e02ff */
[----:B------:R-:W-:Y:S01]  /*0ed0*/  LOP3.LUT R57, R75, 0xff, RZ, 0xc0, !PT ;  /* 0x000000ff4b397812 */ /* 0x000fe200078ec0ff */
[----:B------:R-:W-:Y:S01]  /*0ee0*/  IMAD R80, R3, 0x2, R78 ;  /* 0x0000000203507824 */ /* 0x000fe200078e024e */
[----:B------:R-:W-:Y:S01]  /*0ef0*/  SHF.R.U32.HI R84, RZ, 0x2, R34 ;  /* 0x00000002ff547819 */ /* 0x000fe20000011622 */
[----:B------:R-:W-:-:S02]  /*0f00*/  IMAD.SHL.U32 R34, R36, 0x2, RZ ;  /* 0x0000000224227824 */ /* 0x000fc400078e00ff */
[----:B------:R-:W-:Y:S02]  /*0f10*/  IMAD.SHL.U32 R35, R2, 0x2, RZ ;  /* 0x0000000202237824 */ /* 0x000fe400078e00ff */
[----:B------:R-:W-:Y:S02]  /*0f20*/  IMAD R82, R3, 0x2, R80 ;  /* 0x0000000203527824 */ /* 0x000fe400078e0250 */
[----:B------:R-:W-:Y:S01]  /*0f30*/  IMAD.SHL.U32 R41, R57, 0x2, RZ ;  /* 0x0000000239297824 */ /* 0x000fe200078e00ff */
[----:B-1----:R-:W-:Y:S01]  /*0f40*/  IADD3 R35, P0, P1, R34, R86, R35 ;  /* 0x0000005622237210 */ /* 0x002fe2000791e023 */
[----:B------:R-:W-:-:S04]  /*0f50*/  IMAD.HI R36, R36, 0x2, RZ ;  /* 0x0000000224247827 */ /* 0x000fc800078e02ff */
[----:B------:R-:W-:Y:S01]  /*0f60*/  IMAD.HI R2, R2, 0x2, RZ ;  /* 0x0000000202027827 */ /* 0x000fe200078e02ff */
[----:B------:R-:W-:-:S03]  /*0f70*/  LOP3.LUT R84, R41, R84, RZ, 0x3c, !PT ;  /* 0x0000005429547212 */ /* 0x000fc600078e3cff */
[----:B------:R-:W-:Y:S01]  /*0f80*/  IMAD R34, R3, 0x2, R82 ;  /* 0x0000000203227824 */ /* 0x000fe200078e0252 */
[----:B------:R-:W-:-:S03]  /*0f90*/  IADD3.X R41, PT, PT, R36, R87, R2, P0, P1 ;  /* 0x0000005724297210 */ /* 0x000fc600007e2402 */
[----:B------:R-:W-:Y:S01]  /*0fa0*/  IMAD R2, R3, 0x2, R34 ;  /* 0x0000000203027824 */ /* 0x000fe200078e0222 */
[----:B------:R-:W-:-:S03]  /*0fb0*/  LEA R140, P0, R38, R35, 0x1 ;  /* 0x00000023268c7211 */ /* 0x000fc600078008ff */
[C---:B------:R-:W-:Y:S01]  /*0fc0*/  IMAD R36, R3.reuse, 0x2, R2 ;  /* 0x0000000203247824 */ /* 0x040fe200078e0202 */
[----:B------:R-:W-:Y:S02]  /*0fd0*/  LEA R126, P1, R48, R35, 0x1 ;  /* 0x00000023307e7211 */ /* 0x000fe400078208ff */
[----:B------:R-:W-:Y:S01]  /*0fe0*/  LEA.HI.X.SX32 R141, R38, R41, 0x1, P0 ;  /* 0x00000029268d7211 */ /* 0x000fe200000f0eff */
[C---:B------:R-:W-:Y:S01]  /*0ff0*/  IMAD R38, R3.reuse, 0x2, R36 ;  /* 0x0000000203267824 */ /* 0x040fe200078e0224 */
[----:B------:R-:W-:Y:S02]  /*1000*/  LEA R112, P2, R50, R35, 0x1 ;  /* 0x0000002332707211 */ /* 0x000fe400078408ff */
[----:B------:R-:W-:Y:S01]  /*1010*/  LEA.HI.X.SX32 R127, R48, R41, 0x1, P1 ;  /* 0x00000029307f7211 */ /* 0x000fe200008f0eff */
[----:B------:R-:W-:Y:S01]  /*1020*/  IMAD R48, R3, 0x2, R38 ;  /* 0x0000000203307824 */ /* 0x000fe200078e0226 */
[----:B------:R-:W-:Y:S02]  /*1030*/  LEA R98, P0, R42, R35, 0x1 ;  /* 0x000000232a627211 */ /* 0x000fe400078008ff */
[----:B------:R-:W-:-:S02]  /*1040*/  LEA.HI.X.SX32 R113, R50, R41, 0x1, P2 ;  /* 0x0000002932717211 */ /* 0x000fc400010f0eff */
[----:B------:R-:W-:Y:S02]  /*1050*/  LEA R124, P2, R44, R35, 0x1 ;  /* 0x000000232c7c7211 */ /* 0x000fe400078408ff */
[-C--:B------:R-:W-:Y:S01]  /*1060*/  LEA.HI.X.SX32 R99, R42, R41.reuse, 0x1, P0 ;  /* 0x000000292a637211 */ /* 0x080fe200000f0eff */
[C---:B------:R-:W-:Y:S01]  /*1070*/  IMAD R42, R3.reuse, 0x2, R48 ;  /* 0x00000002032a7824 */ /* 0x040fe200078e0230 */
[----:B------:R-:W-:Y:S02]  /*1080*/  LEA.HI.X.SX32 R125, R44, R41, 0x1, P2 ;  /* 0x000000292c7d7211 */ /* 0x000fe400010f0eff */
[----:B------:R-:W-:Y:S01]  /*1090*/  LEA R110, P0, R46, R35, 0x1 ;  /* 0x000000232e6e7211 */ /* 0x000fe200078008ff */
[----:B------:R-:W-:-:S03]  /*10a0*/  IMAD R44, R3, 0x2, R42 ;  /* 0x00000002032c7824 */ /* 0x000fc600078e022a */
[----:B------:R-:W-:Y:S01]  /*10b0*/  LEA.HI.X.SX32 R111, R46, R41, 0x1, P0 ;  /* 0x000000292e6f7211 */ /* 0x000fe200000f0eff */
[----:B------:R-:W-:Y:S01]  /*10c0*/  IMAD R46, R3, 0x2, R44 ;  /* 0x00000002032e7824 */ /* 0x000fe200078e022c */
[----:B------:R-:W-:-:S03]  /*10d0*/  LEA R138, P1, R52, R35, 0x1 ;  /* 0x00000023348a7211 */ /* 0x000fc600078208ff */
[C---:B------:R-:W-:Y:S01]  /*10e0*/  IMAD R50, R3.reuse, 0x2, R46 ;  /* 0x0000000203327824 */ /* 0x040fe200078e022e */
[----:B------:R-:W-:Y:S02]  /*10f0*/  LEA.HI.X.SX32 R139, R52, R41, 0x1, P1 ;  /* 0x00000029348b7211 */ /* 0x000fe400008f0eff */
[-C--:B------:R-:W-:Y:S01]  /*1100*/  LEA R96, P1, R54, R35.reuse, 0x1 ;  /* 0x0000002336607211 */ /* 0x080fe200078208ff */
[C---:B------:R-:W-:Y:S01]  /*1110*/  IMAD R52, R3.reuse, 0x2, R50 ;  /* 0x0000000203347824 */ /* 0x040fe200078e0232 */
[----:B------:R-:W-:Y:S02]  /*1120*/  LEA R136, P2, R56, R35, 0x1 ;  /* 0x0000002338887211 */ /* 0x000fe400078408ff */
[-C--:B------:R-:W-:Y:S01]  /*1130*/  LEA.HI.X.SX32 R97, R54, R41.reuse, 0x1, P1 ;  /* 0x0000002936617211 */ /* 0x080fe200008f0eff */
[C---:B------:R-:W-:Y:S01]  /*1140*/  IMAD R54, R3.reuse, 0x2, R52 ;  /* 0x0000000203367824 */ /* 0x040fe200078e0234 */
[----:B------:R-:W-:Y:S02]  /*1150*/  LEA.HI.X.SX32 R137, R56, R41, 0x1, P2 ;  /* 0x0000002938897211 */ /* 0x000fe400010f0eff */
[-C--:B------:R-:W-:Y:S01]  /*1160*/  LEA R122, P0, R58, R35.reuse, 0x1 ;  /* 0x000000233a7a7211 */ /* 0x080fe200078008ff */
[----:B------:R-:W-:Y:S01]  /*1170*/  IMAD R56, R3, 0x2, R54 ;  /* 0x0000000203387824 */ /* 0x000fe200078e0236 */
[----:B------:R-:W-:-:S02]  /*1180*/  LEA R94, P2, R62, R35, 0x1 ;  /* 0x000000233e5e7211 */ /* 0x000fc400078408ff */
[----:B------:R-:W-:Y:S02]  /*1190*/  LEA R108, P1, R60, R35, 0x1 ;  /* 0x000000233c6c7211 */ /* 0x000fe400078208ff */
[-C--:B------:R-:W-:Y:S01]  /*11a0*/  LEA.HI.X.SX32 R123, R58, R41.reuse, 0x1, P0 ;  /* 0x000000293a7b7211 */ /* 0x080fe200000f0eff */
[C---:B------:R-:W-:Y:S01]  /*11b0*/  IMAD R58, R3.reuse, 0x2, R56 ;  /* 0x00000002033a7824 */ /* 0x040fe200078e0238 */
[----:B------:R-:W-:Y:S02]  /*11c0*/  LEA.HI.X.SX32 R95, R62, R41, 0x1, P2 ;  /* 0x000000293e5f7211 */ /* 0x000fe400010f0eff */
[----:B------:R-:W-:Y:S02]  /*11d0*/  LEA R106, P2, R68, R35, 0x1 ;  /* 0x00000023446a7211 */ /* 0x000fe400078408ff */
[----:B------:R-:W-:Y:S01]  /*11e0*/  LEA.HI.X.SX32 R109, R60, R41, 0x1, P1 ;  /* 0x000000293c6d7211 */ /* 0x000fe200008f0eff */
[----:B------:R-:W-:Y:S01]  /*11f0*/  IMAD R60, R3, 0x2, R58 ;  /* 0x00000002033c7824 */ /* 0x000fe200078e023a */
[----:B------:R-:W-:-:S02]  /*1200*/  LEA R134, P0, R64, R35, 0x1 ;  /* 0x0000002340867211 */ /* 0x000fc400078008ff */
[----:B------:R-:W-:Y:S02]  /*1210*/  LEA R120, P1, R66, R35, 0x1 ;  /* 0x0000002342787211 */ /* 0x000fe400078208ff */
[----:B------:R-:W-:Y:S02]  /*1220*/  LEA.HI.X.SX32 R107, R68, R41, 0x1, P2 ;  /* 0x00000029446b7211 */ /* 0x000fe400010f0eff */
[----:B------:R-:W-:Y:S01]  /*1230*/  LEA R118, P2, R74, R35, 0x1 ;  /* 0x000000234a767211 */ /* 0x000fe200078408ff */
[----:B------:R-:W-:Y:S01]  /*1240*/  IMAD R62, R3, 0x2, R60 ;  /* 0x00000002033e7824 */ /* 0x000fe200078e023c */
[-C--:B------:R-:W-:Y:S02]  /*1250*/  LEA.HI.X.SX32 R135, R64, R41.reuse, 0x1, P0 ;  /* 0x0000002940877211 */ /* 0x080fe400000f0eff */
[----:B------:R-:W-:Y:S02]  /*1260*/  LEA.HI.X.SX32 R121, R66, R41, 0x1, P1 ;  /* 0x0000002942797211 */ /* 0x000fe400008f0eff */
        /* <DEDUP_REMOVED lines=9> */
[----:B------:R-:W-:Y:S01]  /*1300*/  LEA.HI.X.SX32 R131, R80, R41, 0x1, P2 ;  /* 0x0000002950837211 */ /* 0x000fe200010f0eff */
[----:B------:R-:W-:Y:S01]  /*1310*/  IMAD R66, R3, 0x2, R64 ;  /* 0x0000000203427824 */ /* 0x000fe200078e0240 */
[----:B------:R-:W-:Y:S02]  /*1320*/  LEA R88, P2, R2, R35, 0x1 ;  /* 0x0000002302587211 */ /* 0x000fe400078408ff */
[-C--:B------:R-:W-:Y:S02]  /*1330*/  LEA.HI.X.SX32 R105, R76, R41.reuse, 0x1, P0 ;  /* 0x000000294c697211 */ /* 0x080fe400000f0eff */
[----:B------:R-:W-:Y:S02]  /*1340*/  LEA.HI.X.SX32 R91, R78, R41, 0x1, P1 ;  /* 0x000000294e5b7211 */ /* 0x000fe400008f0eff */
[----:B------:R-:W-:-:S02]  /*1350*/  LEA R116, P0, R82, R35, 0x1 ;  /* 0x0000002352747211 */ /* 0x000fc400078008ff */
[----:B------:R-:W-:Y:S02]  /*1360*/  LEA R102, P1, R34, R35, 0x1 ;  /* 0x0000002322667211 */ /* 0x000fe400078208ff */
[-C--:B------:R-:W-:Y:S01]  /*1370*/  LEA.HI.X.SX32 R89, R2, R41.reuse, 0x1, P2 ;  /* 0x0000002902597211 */ /* 0x080fe200010f0eff */
[C---:B------:R-:W-:Y:S01]  /*1380*/  IMAD R2, R3.reuse, 0x2, R66 ;  /* 0x0000000203027824 */ /* 0x040fe200078e0242 */
[-C--:B------:R-:W-:Y:S02]  /*1390*/  LEA.HI.X.SX32 R117, R82, R41.reuse, 0x1, P0 ;  /* 0x0000002952757211 */ /* 0x080fe400000f0eff */
[----:B------:R-:W-:Y:S01]  /*13a0*/  LEA.HI.X.SX32 R103, R34, R41, 0x1, P1 ;  /* 0x0000002922677211 */ /* 0x000fe200008f0eff */
[----:B------:R-:W-:Y:S01]  /*13b0*/  IMAD R34, R3, 0x2, R2 ;  /* 0x0000000203227824 */ /* 0x000fe200078e0202 */
[-C--:B------:R-:W-:Y:S02]  /*13c0*/  LEA R128, P0, R36, R35.reuse, 0x1 ;  /* 0x0000002324807211 */ /* 0x080fe400078008ff */
[----:B------:R-:W-:-:S02]  /*13d0*/  LEA R114, P1, R38, R35, 0x1 ;  /* 0x0000002326727211 */ /* 0x000fc400078208ff */
[-C--:B------:R-:W-:Y:S01]  /*13e0*/  LEA.HI.X.SX32 R129, R36, R41.reuse, 0x1, P0 ;  /* 0x0000002924817211 */ /* 0x080fe200000f0eff */
[C---:B------:R-:W-:Y:S01]  /*13f0*/  IMAD R36, R3.reuse, 0x2, R34 ;  /* 0x0000000203247824 */ /* 0x040fe200078e0222 */
[----:B------:R-:W-:Y:S02]  /*1400*/  LEA.HI.X.SX32 R115, R38, R41, 0x1, P1 ;  /* 0x0000002926737211 */ /* 0x000fe400008f0eff */
[-C--:B------:R-:W-:Y:S01]  /*1410*/  LEA R248, P0, R42, R35.reuse, 0x1 ;  /* 0x000000232af87211 */ /* 0x080fe200078008ff */
[C---:B------:R-:W-:Y:S01]  /*1420*/  IMAD R38, R3.reuse, 0x2, R36 ;  /* 0x0000000203267824 */ /* 0x040fe200078e0224 */
[-C--:B------:R-:W-:Y:S02]  /*1430*/  LEA R100, P2, R48, R35.reuse, 0x1 ;  /* 0x0000002330647211 */ /* 0x080fe400078408ff */
[----:B------:R-:W-:Y:S02]  /*1440*/  LEA R244, P1, R44, R35, 0x1 ;  /* 0x000000232cf47211 */ /* 0x000fe400078208ff */
[-C--:B------:R-:W-:Y:S01]  /*1450*/  LEA.HI.X.SX32 R249, R42, R41.reuse, 0x1, P0 ;  /* 0x000000292af97211 */ /* 0x080fe200000f0eff */
[----:B------:R-:W-:Y:S01]  /*1460*/  IMAD R42, R3, 0x2, R38 ;  /* 0x00000002032a7824 */ /* 0x000fe200078e0226 */
[----:B------:R-:W-:-:S02]  /*1470*/  LEA.HI.X.SX32 R101, R48, R41, 0x1, P2 ;  /* 0x0000002930657211 */ /* 0x000fc400010f0eff */
[----:B------:R-:W-:Y:S02]  /*1480*/  LEA R240, P2, R46, R35, 0x1 ;  /* 0x000000232ef07211 */ /* 0x000fe400078408ff */
[-C--:B------:R-:W-:Y:S01]  /*1490*/  LEA.HI.X.SX32 R245, R44, R41.reuse, 0x1, P1 ;  /* 0x000000292cf57211 */ /* 0x080fe200008f0eff */
[----:B------:R-:W-:Y:S01]  /*14a0*/  IMAD R44, R3, 0x2, R42 ;  /* 0x00000002032c7824 */ /* 0x000fe200078e022a */
[----:B------:R-:W-:-:S03]  /*14b0*/  LEA.HI.X.SX32 R241, R46, R41, 0x1, P2 ;  /* 0x000000292ef17211 */ /* 0x000fc600010f0eff */
        /* <DEDUP_REMOVED lines=8> */
[C---:B------:R-:W-:Y:S01]  /*1540*/  IMAD R52, R3.reuse, 0x2, R50 ;  /* 0x0000000203347824 */ /* 0x040fe200078e0232 */
[----:B------:R-:W-:Y:S02]  /*1550*/  LEA R230, P0, R56, R35, 0x1 ;  /* 0x0000002338e67211 */ /* 0x000fe400078008ff */
[----:B------:R-:W-:Y:S01]  /*1560*/  LEA.HI.X.SX32 R233, R54, R41, 0x1, P2 ;  /* 0x0000002936e97211 */ /* 0x000fe200010f0eff */
[----:B------:R-:W-:Y:S01]  /*1570*/  IMAD R54, R3, 0x2, R52 ;  /* 0x0000000203367824 */ /* 0x000fe200078e0234 */
[----:B------:R-:W-:-:S02]  /*1580*/  LEA R228, P1, R58, R35, 0x1 ;  /* 0x000000233ae47211 */ /* 0x000fc400078208ff */
[----:B------:R-:W-:Y:S02]  /*1590*/  LEA.HI.X.SX32 R231, R56, R41, 0x1, P0 ;  /* 0x0000002938e77211 */ /* 0x000fe400000f0eff */
[-C--:B------:R-:W-:Y:S02]  /*15a0*/  LEA R222, P0, R62, R35.reuse, 0x1 ;  /* 0x000000233ede7211 */ /* 0x080fe400078008ff */
[----:B------:R-:W-:Y:S02]  /*15b0*/  LEA R224, P2, R60, R35, 0x1 ;  /* 0x000000233ce07211 */ /* 0x000fe400078408ff */
[----:B------:R-:W-:Y:S02]  /*15c0*/  LEA.HI.X.SX32 R229, R58, R41, 0x1, P1 ;  /* 0x000000293ae57211 */ /* 0x000fe400008f0eff */
[----:B------:R-:W-:Y:S02]  /*15d0*/  LEA R220, P1, R64, R35, 0x1 ;  /* 0x0000002340dc7211 */ /* 0x000fe400078208ff */
[----:B------:R-:W-:-:S02]  /*15e0*/  LEA.HI.X.SX32 R223, R62, R41, 0x1, P0 ;  /* 0x000000293edf7211 */ /* 0x000fc400000f0eff */
[----:B------:R-:W-:Y:S02]  /*15f0*/  LEA R214, P0, R2, R35, 0x1 ;  /* 0x0000002302d67211 */ /* 0x000fe400078008ff */
[----:B------:R-:W-:Y:S02]  /*1600*/  LEA R56, R3, R54, 0x1 ;  /* 0x0000003603387211 */ /* 0x000fe400078e08ff */
[----:B------:R-:W-:Y:S02]  /*1610*/  LEA.HI.X.SX32 R225, R60, R41, 0x1, P2 ;  /* 0x000000293ce17211 */ /* 0x000fe400010f0eff */
[----:B------:R-:W-:Y:S02]  /*1620*/  LEA R218, P2, R66, R35, 0x1 ;  /* 0x0000002342da7211 */ /* 0x000fe400078408ff */
[----:B------:R-:W-:Y:S02]  /*1630*/  LEA.HI.X.SX32 R221, R64, R41, 0x1, P1 ;  /* 0x0000002940dd7211 */ /* 0x000fe400008f0eff */
[----:B------:R-:W-:-:S02]  /*1640*/  LEA R212, P1, R34, R35, 0x1 ;  /* 0x0000002322d47211 */ /* 0x000fc400078208ff */
[-C--:B------:R-:W-:Y:S01]  /*1650*/  LEA.HI.X.SX32 R215, R2, R41.reuse, 0x1, P0 ;  /* 0x0000002902d77211 */ /* 0x080fe200000f0eff */
[C---:B------:R-:W-:Y:S01]  /*1660*/  IMAD R2, R3.reuse, 0x2, R56 ;  /* 0x0000000203027824 */ /* 0x040fe200078e0238 */
[----:B------:R-:W-:Y:S02]  /*1670*/  LEA.HI.X.SX32 R219, R66, R41, 0x1, P2 ;  /* 0x0000002942db7211 */ /* 0x000fe400010f0eff */
[----:B------:R-:W-:Y:S02]  /*1680*/  LEA R210, P2, R36, R35, 0x1 ;  /* 0x0000002324d27211 */ /* 0x000fe400078408ff */
[-C--:B------:R-:W-:Y:S01]  /*1690*/  LEA.HI.X.SX32 R213, R34, R41.reuse, 0x1, P1 ;  /* 0x0000002922d57211 */ /* 0x080fe200008f0eff */
[C---:B------:R-:W-:Y:S01]  /*16a0*/  IMAD R34, R3.reuse, 0x2, R2 ;  /* 0x0000000203227824 */ /* 0x040fe200078e0202 */
[----:B------:R-:W-:Y:S02]  /*16b0*/  LEA.HI.X.SX32 R211, R36, R41, 0x1, P2 ;  /* 0x0000002924d37211 */ /* 0x000fe400010f0eff */
[-C--:B------:R-:W-:Y:S01]  /*16c0*/  LEA R208, P0, R38, R35.reuse, 0x1 ;  /* 0x0000002326d07211 */ /* 0x080fe200078008ff */
[----:B------:R-:W-:Y:S01]  /*16d0*/  IMAD R36, R3, 0x2, R34 ;  /* 0x0000000203247824 */ /* 0x000fe200078e0222 */
[----:B------:R0:W-:Y:S01]  /*16e0*/  STL.64 [R1+0xd0], R140 ;  /* 0x0000d08c01007387 */ /* 0x0001e20000100a00 */
[----:B------:R-:W-:-:S02]  /*16f0*/  LEA R206, P1, R42, R35, 0x1 ;  /* 0x000000232ace7211 */ /* 0x000fc400078208ff */
[----:B------:R-:W-:Y:S01]  /*1700*/  LEA.HI.X.SX32 R209, R38, R41, 0x1, P0 ;  /* 0x0000002926d17211 */ /* 0x000fe200000f0eff */
[----:B------:R0:W-:Y:S01]  /*1710*/  STL.64 [R1+0xc8], R126 ;  /* 0x0000c87e01007387 */ /* 0x0001e20000100a00 */
[C---:B------:R-:W-:Y:S01]  /*1720*/  IMAD R38, R3.reuse, 0x2, R36 ;  /* 0x0000000203267824 */ /* 0x040fe200078e0224 */
[----:B------:R-:W-:Y:S02]  /*1730*/  LEA R204, P2, R44, R35, 0x1 ;  /* 0x000000232ccc7211 */ /* 0x000fe400078408ff */
[----:B------:R0:W-:Y:S01]  /*1740*/  STL.64 [R1+0xc0], R112 ;  /* 0x0000c07001007387 */ /* 0x0001e20000100a00 */
[----:B------:R-:W-:Y:S01]  /*1750*/  LEA.HI.X.SX32 R207, R42, R41, 0x1, P1 ;  /* 0x000000292acf7211 */ /* 0x000fe200008f0eff */
[----:B------:R-:W-:Y:S02]  /*1760*/  IMAD R42, R3, 0x2, R38 ;  /* 0x00000002032a7824 */ /* 0x000fe400078e0226 */
[----:B------:R0:W-:Y:S01]  /*1770*/  STL.64 [R1+0xb8], R98 ;  /* 0x0000b86201007387 */ /* 0x0001e20000100a00 */
[----:B------:R-:W-:-:S03]  /*1780*/  LEA R202, P0, R46, R35, 0x1 ;  /* 0x000000232eca7211 */ /* 0x000fc600078008ff */
[----:B------:R0:W-:Y:S01]  /*1790*/  STL.64 [R1+0xb0], R138 ;  /* 0x0000b08a01007387 */ /* 0x0001e20000100a00 */
[----:B------:R-:W-:-:S03]  /*17a0*/  LEA.HI.X.SX32 R205, R44, R41, 0x1, P2 ;  /* 0x000000292ccd7211 */ /* 0x000fc600010f0eff */
[----:B------:R0:W-:Y:S01]  /*17b0*/  STL.64 [R1+0xa8], R124 ;  /* 0x0000a87c01007387 */ /* 0x0001e20000100a00 */
[----:B------:R-:W-:-:S03]  /*17c0*/  IMAD R44, R3, 0x2, R42 ;  /* 0x00000002032c7824 */ /* 0x000fc600078e022a */
[----:B------:R0:W-:Y:S01]  /*17d0*/  STL.64 [R1+0xa0], R110 ;  /* 0x0000a06e01007387 */ /* 0x0001e20000100a00 */
[----:B------:R-:W-:-:S03]  /*17e0*/  LEA R200, P1, R48, R35, 0x1 ;  /* 0x0000002330c87211 */ /* 0x000fc600078208ff */
[----:B------:R0:W-:Y:S01]  /*17f0*/  STL.64 [R1+0x90], R136 ;  /* 0x0000908801007387 */ /* 0x0001e20000100a00 */
[----:B------:R-:W-:-:S03]  /*1800*/  LEA.HI.X.SX32 R203, R46, R41, 0x1, P0 ;  /* 0x000000292ecb7211 */ /* 0x000fc600000f0eff */
[----:B------:R0:W-:Y:S01]  /*1810*/  STL.64 [R1+0x98], R96 ;  /* 0x0000986001007387 */ /* 0x0001e20000100a00 */
[----:B------:R-:W-:-:S03]  /*1820*/  LEA R196, P0, R52, R35, 0x1 ;  /* 0x0000002334c47211 */ /* 0x000fc600078008ff */
[----:B------:R0:W-:Y:S01]  /*1830*/  STL.64 [R1+0x88], R122 ;  /* 0x0000887a01007387 */ /* 0x0001e20000100a00 */
[----:B------:R-:W-:-:S03]  /*1840*/  LEA R198, P2, R50, R35, 0x1 ;  /* 0x0000002332c67211 */ /* 0x000fc600078408ff */
[----:B------:R0:W-:Y:S01]  /*1850*/  STL.64 [R1+0x80], R108 ;  /* 0x0000806c01007387 */ /* 0x0001e20000100a00 */
[----:B------:R-:W-:-:S03]  /*1860*/  IMAD R46, R3, 0x2, R44 ;  /* 0x00000002032e7824 */ /* 0x000fc600078e022c */
[----:B------:R0:W-:Y:S01]  /*1870*/  STL.64 [R1+0x78], R94 ;  /* 0x0000785e01007387 */ /* 0x0001e20000100a00 */
[----:B------:R-:W-:-:S03]  /*1880*/  LEA.HI.X.SX32 R201, R48, R41, 0x1, P1 ;  /* 0x0000002930c97211 */ /* 0x000fc600008f0eff */
[----:B------:R0:W-:Y:S01]  /*1890*/  STL.64 [R1+0x70], R134 ;  /* 0x0000708601007387 */ /* 0x0001e20000100a00 */
[----:B------:R-:W-:-:S03]  /*18a0*/  LEA R194, P1, R54, R35, 0x1 ;  /* 0x0000002336c27211 */ /* 0x000fc600078208ff */
[----:B------:R0:W-:Y:S01]  /*18b0*/  STL.64 [R1+0x68], R120 ;  /* 0x0000687801007387 */ /* 0x0001e20000100a00 */
[----:B------:R-:W-:-:S03]  /*18c0*/  LEA.HI.X.SX32 R197, R52, R41, 0x1, P0 ;  /* 0x0000002934c57211 */ /* 0x000fc600000f0eff */
[----:B------:R0:W-:Y:S01]  /*18d0*/  STL.64 [R1+0x60], R106 ;  /* 0x0000606a01007387 */ /* 0x0001e20000100a00 */
[----:B------:R-:W-:Y:S01]  /*18e0*/  LEA.HI.X.SX32 R199, R50, R41, 0x1, P2 ;  /* 0x0000002932c77211 */ /* 0x000fe200010f0eff */
[----:B------:R-:W-:Y:S01]  /*18f0*/  IMAD R48, R3, 0x2, R46 ;  /* 0x0000000203307824 */ /* 0x000fe200078e022e */
[-C--:B------:R-:W-:Y:S01]  /*1900*/  LEA R190, P0, R2, R35.reuse, 0x1 ;  /* 0x0000002302be7211 */ /* 0x080fe200078008ff */
[----:B------:R0:W-:Y:S01]  /*1910*/  STL.64 [R1+0x58], R92 ;  /* 0x0000585c01007387 */ /* 0x0001e20000100a00 */
[----:B------:R-:W-:-:S03]  /*1920*/  LEA R192, P2, R56, R35, 0x1 ;  /* 0x0000002338c07211 */ /* 0x000fc600078408ff */
[----:B------:R0:W-:Y:S01]  /*1930*/  STL.64 [R1+0x50], R132 ;  /* 0x0000508401007387 */ /* 0x0001e20000100a00 */
[----:B------:R-:W-:-:S03]  /*1940*/  LEA.HI.X.SX32 R195, R54, R41, 0x1, P1 ;  /* 0x0000002936c37211 */ /* 0x000fc600008f0eff */
[----:B------:R0:W-:Y:S01]  /*1950*/  STL.64 [R1+0x48], R118 ;  /* 0x0000487601007387 */ /* 0x0001e20000100a00 */
[----:B------:R-:W-:-:S03]  /*1960*/  LEA R188, P1, R34, R35, 0x1 ;  /* 0x0000002322bc7211 */ /* 0x000fc600078208ff */
[----:B------:R0:W-:Y:S01]  /*1970*/  STL.64 [R1+0x40], R104 ;  /* 0x0000406801007387 */ /* 0x0001e20000100a00 */
[-C--:B------:R-:W-:Y:S01]  /*1980*/  LEA.HI.X.SX32 R191, R2, R41.reuse, 0x1, P0 ;  /* 0x0000002902bf7211 */ /* 0x080fe200000f0eff */
[----:B------:R-:W-:Y:S02]  /*1990*/  IMAD R2, R3, 0x2, R48 ;  /* 0x0000000203027824 */ /* 0x000fe400078e0230 */
[----:B------:R0:W-:Y:S01]  /*19a0*/  STL.64 [R1+0x30], R130 ;  /* 0x0000308201007387 */ /* 0x0001e20000100a00 */
[----:B------:R-:W-:-:S03]  /*19b0*/  LEA.HI.X.SX32 R193, R56, R41, 0x1, P2 ;  /* 0x0000002938c17211 */ /* 0x000fc600010f0eff */
[----:B------:R0:W-:Y:S01]  /*19c0*/  STL.64 [R1+0x38], R90 ;  /* 0x0000385a01007387 */ /* 0x0001e20000100a00 */
[----:B------:R-:W-:-:S03]  /*19d0*/  LEA R186, P2, R36, R35, 0x1 ;  /* 0x0000002324ba7211 */ /* 0x000fc600078408ff */
[----:B------:R0:W-:Y:S01]  /*19e0*/  STL.64 [R1+0x28], R116 ;  /* 0x0000287401007387 */ /* 0x0001e20000100a00 */
[----:B------:R-:W-:-:S03]  /*19f0*/  LEA.HI.X.SX32 R189, R34, R41, 0x1, P1 ;  /* 0x0000002922bd7211 */ /* 0x000fc600008f0eff */
[----:B------:R0:W-:Y:S01]  /*1a00*/  STL.64 [R1+0x20], R102 ;  /* 0x0000206601007387 */ /* 0x0001e20000100a00 */
[----:B------:R-:W-:-:S03]  /*1a10*/  IMAD R34, R3, 0x2, R2 ;  /* 0x0000000203227824 */ /* 0x000fc600078e0202 */
[----:B------:R0:W-:Y:S01]  /*1a20*/  STL.64 [R1+0x18], R88 ;  /* 0x0000185801007387 */ /* 0x0001e20000100a00 */
[----:B------:R-:W-:-:S03]  /*1a30*/  LEA.HI.X.SX32 R187, R36, R41, 0x1, P2 ;  /* 0x0000002924bb7211 */ /* 0x000fc600010f0eff */
[----:B------:R0:W-:Y:S01]  /*1a40*/  STL.64 [R1+0x10], R128 ;  /* 0x0000108001007387 */ /* 0x0001e20000100a00 */
[----:B------:R-:W-:-:S03]  /*1a50*/  LEA R180, P2, R44, R35, 0x1 ;  /* 0x000000232cb47211 */ /* 0x000fc600078408ff */
[----:B------:R0:W-:Y:S01]  /*1a60*/  STL.64 [R1+0x8], R114 ;  /* 0x0000087201007387 */ /* 0x0001e20000100a00 */
[----:B------:R-:W-:-:S03]  /*1a70*/  LEA R184, P0, R38, R35, 0x1 ;  /* 0x0000002326b87211 */ /* 0x000fc600078008ff */
[----:B------:R0:W-:Y:S01]  /*1a80*/  STL.64 [R1], R100 ;  /* 0x0000006401007387 */ /* 0x0001e20000100a00 */
[C---:B------:R-:W-:Y:S01]  /*1a90*/  IMAD R36, R3.reuse, 0x2, R34 ;  /* 0x0000000203247824 */ /* 0x040fe200078e0222 */
[----:B------:R-:W-:Y:S02]  /*1aa0*/  LEA.HI.X.SX32 R181, R44, R41, 0x1, P2 ;  /* 0x000000292cb57211 */ /* 0x000fe400010f0eff */
[----:B------:R-:W-:Y:S02]  /*1ab0*/  LEA R182, P1, R42, R35, 0x1 ;  /* 0x000000232ab67211 */ /* 0x000fe400078208ff */
[----:B------:R-:W-:Y:S01]  /*1ac0*/  LEA.HI.X.SX32 R185, R38, R41, 0x1, P0 ;  /* 0x0000002926b97211 */ /* 0x000fe200000f0eff */
[----:B------:R-:W-:Y:S01]  /*1ad0*/  IMAD R38, R3, 0x2, R36 ;  /* 0x0000000203267824 */ /* 0x000fe200078e0224 */
[----:B------:R-:W-:Y:S02]  /*1ae0*/  LEA R174, P2, R2, R35, 0x1 ;  /* 0x0000002302ae7211 */ /* 0x000fe400078408ff */
[----:B------:R-:W-:-:S02]  /*1af0*/  LEA.HI.X.SX32 R183, R42, R41, 0x1, P1 ;  /* 0x000000292ab77211 */ /* 0x000fc400008f0eff */
[----:B------:R-:W-:Y:S01]  /*1b00*/  LEA.HI.X.SX32 R175, R2, R41, 0x1, P2 ;  /* 0x0000002902af7211 */ /* 0x000fe200010f0eff */
[----:B------:R-:W-:Y:S01]  /*1b10*/  IMAD R2, R3, 0x2, R38 ;  /* 0x0000000203027824 */ /* 0x000fe200078e0226 */
[----:B--2---:R-:W-:Y:S02]  /*1b20*/  R2UR UR59, R49 ;  /* 0x00000000313b72ca */ /* 0x004fe400000e0000 */
[-C--:B------:R-:W-:Y:S02]  /*1b30*/  LEA R178, P0, R46, R35.reuse, 0x1 ;  /* 0x000000232eb27211 */ /* 0x080fe400078008ff */
[----:B------:R-:W-:Y:S02]  /*1b40*/  LEA R176, P1, R48, R35, 0x1 ;  /* 0x0000002330b07211 */ /* 0x000fe400078208ff */
[-C--:B------:R-:W-:Y:S02]  /*1b50*/  LEA.HI.X.SX32 R179, R46, R41.reuse, 0x1, P0 ;  /* 0x000000292eb37211 */ /* 0x080fe400000f0eff */
[----:B------:R-:W-:-:S02]  /*1b60*/  LEA.HI.X.SX32 R177, R48, R41, 0x1, P1 ;  /* 0x0000002930b17211 */ /* 0x000fc400008f0eff */
[-C--:B------:R-:W-:Y:S02]  /*1b70*/  LEA R166, P0, R34, R35.reuse, 0x1 ;  /* 0x0000002322a67211 */ /* 0x080fe400078008ff */
[-C--:B------:R-:W-:Y:S02]  /*1b80*/  LEA R164, P1, R36, R35.reuse, 0x1 ;  /* 0x0000002324a47211 */ /* 0x080fe400078208ff */
[-C--:B------:R-:W-:Y:S02]  /*1b90*/  LEA R162, P2, R38, R35.reuse, 0x1 ;  /* 0x0000002326a27211 */ /* 0x080fe400078408ff */
[----:B------:R-:W-:Y:S02]  /*1ba0*/  LEA R160, P3, R2, R35, 0x1 ;  /* 0x0000002302a07211 */ /* 0x000fe400078608ff */
[-C--:B------:R-:W-:Y:S02]  /*1bb0*/  LEA.HI.X.SX32 R167, R34, R41.reuse, 0x1, P0 ;  /* 0x0000002922a77211 */ /* 0x080fe400000f0eff */
[----:B------:R-:W-:-:S02]  /*1bc0*/  LEA.HI.X.SX32 R165, R36, R41, 0x1, P1 ;  /* 0x0000002924a57211 */ /* 0x000fc400008f0eff */
[-C--:B------:R-:W-:Y:S02]  /*1bd0*/  LEA.HI.X.SX32 R163, R38, R41.reuse, 0x1, P2 ;  /* 0x0000002926a37211 */ /* 0x080fe400010f0eff */
[----:B------:R-:W-:Y:S01]  /*1be0*/  LEA.HI.X.SX32 R161, R2, R41, 0x1, P3 ;  /* 0x0000002902a17211 */ /* 0x000fe200018f0eff */
[----:B0-----:R-:W-:Y:S06]  /*1bf0*/  BRA.U UP0, `(.L_x_5) ;  /* 0x0000000100187547 */ /* 0x001fec000b800000 */
[----:B------:R-:W-:Y:S01]  /*1c00*/  ELECT P0, URZ, PT ;  /* 0x0000000000ff782f */ /* 0x000fe20003800000 */
[----:B------:R-:W-:Y:S01]  /*1c10*/  IMAD.MOV.U32 R2, RZ, RZ, 0x1 ;  /* 0x00000001ff027424 */ /* 0x000fe200078e00ff */
[----:B------:R-:W-:Y:S01]  /*1c20*/  UMOV UR4, 0x40 ;  /* 0x0000004000047882 */ /* 0x000fe20000000000 */
[----:B------:R-:W-:Y:S01]  /*1c30*/  UVIRTCOUNT.DEALLOC.SMPOOL 0x80 ;  /* 0x000000800000784c */ /* 0x000fe20000000000 */
[----:B------:R-:W-:-:S09]  /*1c40*/  ULEA UR4, UR8, UR4, 0x18 ;  /* 0x0000000408047291 */ /* 0x000fd2000f8ec0ff */
[----:B------:R0:W-:Y:S03]  /*1c50*/  @P0 STS.U8 [UR4], R2 ;  /* 0x00000002ff000988 */ /* 0x0001e60008000004 */
.L_x_5:
[----:B------:R-:W-:Y:S01]  /*1c60*/  USHF.L.U32 UR14, UR50, 0x15, URZ ;  /* 0x00000015320e7899 */ /* 0x000fe200080006ff */
[----:B------:R-:W-:Y:S01]  /*1c70*/  LOP3.LUT R35, R84, 0x40, RZ, 0x3c, !PT ;  /* 0x0000004054237812 */ /* 0x000fe200078e3cff */
[----:B------:R-:W-:Y:S01]  /*1c80*/  ULOP3.LUT UR64, UR50, 0x4, URZ, 0xc0, !UPT ;  /* 0x0000000432407892 */ /* 0x000fe2000f8ec0ff */
[----:B------:R-:W-:Y:S01]  /*1c90*/  LOP3.LUT P1, RZ, R75, 0xff, RZ, 0xc0, !PT ;  /* 0x000000ff4bff7812 */ /* 0x000fe2000782c0ff */
[----:B------:R-:W-:Y:S01]  /*1ca0*/  ULOP3.LUT UR14, UR14, 0x600000, URZ, 0xc0, !UPT ;  /* 0x006000000e0e7892 */ /* 0x000fe2000f8ec0ff */
[----:B-----5:R1:W-:Y:S01]  /*1cb0*/  STS.U16 [R84+UR58+0x18000], R0 ;  /* 0x0180000054007988 */ /* 0x0203e2000800043a */
[----:B------:R-:W-:Y:S01]  /*1cc0*/  UMOV UR4, 0x1 ;  /* 0x0000000100047882 */ /* 0x000fe20000000000 */
[----:B------:R-:W-:Y:S01]  /*1cd0*/  UIADD3 UR61, UPT, UPT, UR58, 0x1c000, URZ ;  /* 0x0001c0003a3d7890 */ /* 0x000fe2000fffe0ff */
[----:B------:R-:W-:Y:S01]  /*1ce0*/  PRMT R43, RZ, 0x7610, R43 ;  /* 0x00007610ff2b7816 */ /* 0x000fe2000000002b */
[----:B------:R-:W-:Y:S01]  /*1cf0*/  ULEA UR60, UR64, UR14, 0x4 ;  /* 0x0000000e403c7291 */ /* 0x000fe2000f8e20ff */
[----:B------:R-:W-:Y:S01]  /*1d00*/  STS.U16 [R84+UR58+0x18400], R4 ;  /* 0x0184000454007988 */ /* 0x000fe2000800043a */
[----:B------:R-:W-:Y:S01]  /*1d10*/  UIADD3 UR5, UPT, UPT, UR65, 0x40, URZ ;  /* 0x0000004041057890 */ /* 0x000fe2000fffe0ff */
[----:B------:R-:W-:Y:S01]  /*1d20*/  PRMT R47, RZ, 0x7610, R47 ;  /* 0x00007610ff2f7816 */ /* 0x000fe2000000002f */
[----:B------:R-:W-:Y:S01]  /*1d30*/  UIADD3 UR60, UPT, UPT, UR59, UR60, URZ ;  /* 0x0000003c3b3c7290 */ /* 0x000fe2000fffe0ff */
[----:B------:R2:W-:Y:S01]  /*1d40*/  STS.U16 [R84+UR58+0x18800], R5 ;  /* 0x0188000554007988 */ /* 0x0005e2000800043a */
[----:B------:R-:W-:Y:S01]  /*1d50*/  PRMT R51, RZ, 0x7610, R51 ;  /* 0x00007610ff337816 */ /* 0x000fe20000000033 */
[----:B------:R-:W-:Y:S01]  /*1d60*/  VOTEU.ALL UP1, P1 ;  /* 0x0000000000ff7886 */ /* 0x000fe20000820000 */
[----:B------:R-:W-:Y:S01]  /*1d70*/  VOTEU.ALL UP2, P1 ;  /* 0x0000000000ff7886 */ /* 0x000fe20000840000 */
[----:B------:R3:W-:Y:S01]  /*1d80*/  STS.U16 [R84+UR58+0x18c00], R9 ;  /* 0x018c000954007988 */ /* 0x0007e2000800043a */
[----:B------:R-:W-:Y:S01]  /*1d90*/  ISETP.LT.AND P2, PT, RZ, UR5, PT ;  /* 0x00000005ff007c0c */ /* 0x000fe2000bf41270 */
[----:B-1----:R-:W-:Y:S01]  /*1da0*/  IMAD.U32 R0, RZ, RZ, UR5 ;  /* 0x00000005ff007e24 */ /* 0x002fe2000f8e00ff */
[----:B------:R-:W-:-:S04]  /*1db0*/  @!UP1 UIADD3 UR8, UPT, UPT, -UR4, 0x100000, URZ ;  /* 0x0010000004089890 */ /* 0x000fc8000fffe1ff */
[----:B------:R-:W-:Y:S02]  /*1dc0*/  @!UP1 USHF.L.U32 UR9, UR8, 0xb, URZ ;  /* 0x0000000b08099899 */ /* 0x000fe400080006ff */
[----:B------:R-:W-:Y:S01]  /*1dd0*/  @!UP1 USHF.L.U32 UR8, UR8, 0x1, URZ ;  /* 0x0000000108089899 */ /* 0x000fe200080006ff */
[----:B------:R-:W-:Y:S01]  /*1de0*/  STS.U16 [R84+UR58+0x19000], R11 ;  /* 0x0190000b54007988 */ /* 0x000fe2000800043a */
[----:B------:R-:W-:Y:S02]  /*1df0*/  PRMT R55, RZ, 0x7610, R55 ;  /* 0x00007610ff377816 */ /* 0x000fe40000000037 */
[----:B--2---:R-:W-:Y:S01]  /*1e00*/  PRMT R5, RZ, 0x7610, R5 ;  /* 0x00007610ff057816 */ /* 0x004fe20000000005 */
[----:B------:R1:W-:Y:S01]  /*1e10*/  STS.U16 [R84+UR58+0x19400], R13 ;  /* 0x0194000d54007988 */ /* 0x0003e2000800043a */
[----:B------:R-:W-:Y:S02]  /*1e20*/  PRMT R61, RZ, 0x7610, R61 ;  /* 0x00007610ff3d7816 */ /* 0x000fe4000000003d */
[----:B---3--:R-:W-:Y:S01]  /*1e30*/  PRMT R9, RZ, 0x7610, R9 ;  /* 0x00007610ff097816 */ /* 0x008fe20000000009 */
[----:B------:R-:W-:Y:S01]  /*1e40*/  STS.U16 [R84+UR58+0x19800], R15 ;  /* 0x0198000f54007988 */ /* 0x000fe2000800043a */
[----:B------:R-:W-:-:S02]  /*1e50*/  PRMT R65, RZ, 0x7610, R65 ;  /* 0x00007610ff417816 */ /* 0x000fc40000000041 */
[----:B------:R-:W-:Y:S01]  /*1e60*/  PRMT R69, RZ, 0x7610, R69 ;  /* 0x00007610ff457816 */ /* 0x000fe20000000045 */
[----:B------:R2:W-:Y:S01]  /*1e70*/  STS.U16 [R84+UR58+0x19c00], R17 ;  /* 0x019c001154007988 */ /* 0x0005e2000800043a */
[----:B------:R-:W-:Y:S02]  /*1e80*/  PRMT R4, RZ, 0x7610, R4 ;  /* 0x00007610ff047816 */ /* 0x000fe40000000004 */
[----:B-1----:R-:W-:Y:S01]  /*1e90*/  PRMT R13, RZ, 0x7610, R13 ;  /* 0x00007610ff0d7816 */ /* 0x002fe2000000000d */
[----:B------:R-:W-:Y:S01]  /*1ea0*/  STS.U16 [R84+UR58+0x1a000], R19 ;  /* 0x01a0001354007988 */ /* 0x000fe2000800043a */
[----:B------:R-:W-:Y:S02]  /*1eb0*/  PRMT R36, RZ, 0x7610, R36 ;  /* 0x00007610ff247816 */ /* 0x000fe40000000024 */
[----:B------:R-:W-:Y:S01]  /*1ec0*/  PRMT R42, RZ, 0x7610, R42 ;  /* 0x00007610ff2a7816 */ /* 0x000fe2000000002a */
[----:B------:R1:W-:Y:S01]  /*1ed0*/  STS.U16 [R84+UR58+0x1a400], R21 ;  /* 0x01a4001554007988 */ /* 0x0003e2000800043a */
[----:B------:R-:W-:-:S02]  /*1ee0*/  PRMT R46, RZ, 0x7610, R46 ;  /* 0x00007610ff2e7816 */ /* 0x000fc4000000002e */
[----:B--2---:R-:W-:Y:S01]  /*1ef0*/  PRMT R17, RZ, 0x7610, R17 ;  /* 0x00007610ff117816 */ /* 0x004fe20000000011 */
[----:B------:R-:W-:Y:S01]  /*1f00*/  STS.U16 [R84+UR58+0x1a800], R23 ;  /* 0x01a8001754007988 */ /* 0x000fe2000800043a */
[----:B------:R-:W-:Y:S02]  /*1f10*/  PRMT R50, RZ, 0x7610, R50 ;  /* 0x00007610ff327816 */ /* 0x000fe40000000032 */
[----:B------:R-:W-:Y:S01]  /*1f20*/  PRMT R54, RZ, 0x7610, R54 ;  /* 0x00007610ff367816 */ /* 0x000fe20000000036 */
[----:B------:R2:W-:Y:S01]  /*1f30*/  STS.U16 [R84+UR58+0x1ac00], R25 ;  /* 0x01ac001954007988 */ /* 0x0005e2000800043a */
[----:B------:R-:W-:Y:S02]  /*1f40*/  PRMT R58, RZ, 0x7610, R58 ;  /* 0x00007610ff3a7816 */ /* 0x000fe4000000003a */
[----:B-1----:R-:W-:Y:S01]  /*1f50*/  PRMT R21, RZ, 0x7610, R21 ;  /* 0x00007610ff157816 */ /* 0x002fe20000000015 */
[----:B------:R-:W-:Y:S01]  /*1f60*/  STS.U16 [R84+UR58+0x1b000], R27 ;  /* 0x01b0001b54007988 */ /* 0x000fe2000800043a */
[----:B------:R-:W-:-:S02]  /*1f70*/  PRMT R62, RZ, 0x7610, R62 ;  /* 0x00007610ff3e7816 */ /* 0x000fc4000000003e */
[----:B------:R-:W-:Y:S01]  /*1f80*/  PRMT R66, RZ, 0x7610, R66 ;  /* 0x00007610ff427816 */ /* 0x000fe20000000042 */
[----:B------:R1:W-:Y:S01]  /*1f90*/  STS.U16 [R84+UR58+0x1b400], R29 ;  /* 0x01b4001d54007988 */ /* 0x0003e2000800043a */
[----:B------:R-:W-:Y:S02]  /*1fa0*/  PRMT R11, RZ, 0x7610, R11 ;  /* 0x00007610ff0b7816 */ /* 0x000fe4000000000b */
[----:B--2---:R-:W-:Y:S01]  /*1fb0*/  PRMT R25, RZ, 0x7610, R25 ;  /* 0x00007610ff197816 */ /* 0x004fe20000000019 */
[----:B------:R2:W-:Y:S01]  /*1fc0*/  STS.U16 [R84+UR58+0x1b800], R31 ;  /* 0x01b8001f54007988 */ /* 0x0005e2000800043a */
[----:B------:R-:W-:Y:S02]  /*1fd0*/  PRMT R15, RZ, 0x7610, R15 ;  /* 0x00007610ff0f7816 */ /* 0x000fe4000000000f */
[----:B------:R-:W-:Y:S01]  /*1fe0*/  PRMT R19, RZ, 0x7610, R19 ;  /* 0x00007610ff137816 */ /* 0x000fe20000000013 */
[----:B------:R3:W-:Y:S01]  /*1ff0*/  STS.U16 [R84+UR58+0x1bc00], R33 ;  /* 0x01bc002154007988 */ /* 0x0007e2000800043a */
[----:B------:R-:W-:-:S02]  /*2000*/  PRMT R23, RZ, 0x7610, R23 ;  /* 0x00007610ff177816 */ /* 0x000fc40000000017 */
[----:B-1----:R-:W-:Y:S01]  /*2010*/  PRMT R29, RZ, 0x7610, R29 ;  /* 0x00007610ff1d7816 */ /* 0x002fe2000000001d */
[----:B------:R-:W-:Y:S01]  /*2020*/  STS.U16 [R35+UR58+0x18200], R6 ;  /* 0x0182000623007988 */ /* 0x000fe2000800043a */
[----:B------:R-:W-:Y:S02]  /*2030*/  PRMT R27, RZ, 0x7610, R27 ;  /* 0x00007610ff1b7816 */ /* 0x000fe4000000001b */
[----:B--2---:R-:W-:Y:S01]  /*2040*/  PRMT R31, RZ, 0x7610, R31 ;  /* 0x00007610ff1f7816 */ /* 0x004fe2000000001f */
[----:B------:R1:W-:Y:S01]  /*2050*/  STS.U16 [R35+UR58+0x18600], R7 ;  /* 0x0186000723007988 */ /* 0x0003e2000800043a */
[----:B------:R-:W-:Y:S02]  /*2060*/  PRMT R41, RZ, 0x7610, R41 ;  /* 0x00007610ff297816 */ /* 0x000fe40000000029 */
[----:B---3--:R-:W-:Y:S01]  /*2070*/  PRMT R33, RZ, 0x7610, R33 ;  /* 0x00007610ff217816 */ /* 0x008fe20000000021 */
[----:B------:R2:W-:Y:S01]  /*2080*/  STS.U16 [R35+UR58+0x18a00], R8 ;  /* 0x018a000823007988 */ /* 0x0005e2000800043a */
[----:B------:R-:W-:-:S02]  /*2090*/  PRMT R45, RZ, 0x7610, R45 ;  /* 0x00007610ff2d7816 */ /* 0x000fc4000000002d */
[----:B------:R-:W-:Y:S01]  /*20a0*/  PRMT R49, RZ, 0x7610, R49 ;  /* 0x00007610ff317816 */ /* 0x000fe20000000031 */
[----:B------:R-:W-:Y:S01]  /*20b0*/  STS.U16 [R35+UR58+0x18e00], R10 ;  /* 0x018e000a23007988 */ /* 0x000fe2000800043a */
[----:B------:R-:W-:Y:S02]  /*20c0*/  PRMT R53, RZ, 0x7610, R53 ;  /* 0x00007610ff357816 */ /* 0x000fe40000000035 */
[----:B-1----:R-:W-:Y:S01]  /*20d0*/  PRMT R7, RZ, 0x7610, R7 ;  /* 0x00007610ff077816 */ /* 0x002fe20000000007 */
[----:B------:R1:W-:Y:S01]  /*20e0*/  STS.U16 [R35+UR58+0x19200], R12 ;  /* 0x0192000c23007988 */ /* 0x0003e2000800043a */
[----:B------:R-:W-:Y:S02]  /*20f0*/  PRMT R59, RZ, 0x7610, R59 ;  /* 0x00007610ff3b7816 */ /* 0x000fe4000000003b */
[----:B--2---:R-:W-:Y:S01]  /*2100*/  PRMT R8, RZ, 0x7610, R8 ;  /* 0x00007610ff087816 */ /* 0x004fe20000000008 */
[----:B------:R2:W-:Y:S01]  /*2110*/  STS.U16 [R35+UR58+0x19600], R14 ;  /* 0x0196000e23007988 */ /* 0x0005e2000800043a */
[----:B------:R-:W-:-:S02]  /*2120*/  PRMT R63, RZ, 0x7610, R63 ;  /* 0x00007610ff3f7816 */ /* 0x000fc4000000003f */
[----:B------:R-:W-:Y:S01]  /*2130*/  PRMT R67, RZ, 0x7610, R67 ;  /* 0x00007610ff437816 */ /* 0x000fe20000000043 */
[----:B------:R3:W-:Y:S01]  /*2140*/  STS.U16 [R35+UR58+0x19a00], R16 ;  /* 0x019a001023007988 */ /* 0x0007e2000800043a */
[----:B------:R-:W-:Y:S02]  /*2150*/  PRMT R71, RZ, 0x7610, R71 ;  /* 0x00007610ff477816 */ /* 0x000fe40000000047 */
[----:B-1----:R-:W-:Y:S01]  /*2160*/  PRMT R12, RZ, 0x7610, R12 ;  /* 0x00007610ff0c7816 */ /* 0x002fe2000000000c */
[----:B------:R1:W-:Y:S01]  /*2170*/  STS.U16 [R35+UR58+0x19e00], R18 ;  /* 0x019e001223007988 */ /* 0x0003e2000800043a */
[----:B------:R-:W-:Y:S02]  /*2180*/  PRMT R6, RZ, 0x7610, R6 ;  /* 0x00007610ff067816 */ /* 0x000fe40000000006 */
[----:B------:R-:W-:Y:S01]  /*2190*/  PRMT R10, RZ, 0x7610, R10 ;  /* 0x00007610ff0a7816 */ /* 0x000fe2000000000a */
[----:B------:R4:W-:Y:S01]  /*21a0*/  STS.U16 [R35+UR58+0x1a200], R20 ;  /* 0x01a2001423007988 */ /* 0x0009e2000800043a */
[----:B--2---:R-:W-:-:S02]  /*21b0*/  PRMT R14, RZ, 0x7610, R14 ;  /* 0x00007610ff0e7816 */ /* 0x004fc4000000000e */
[----:B---3--:R-:W-:Y:S01]  /*21c0*/  PRMT R16, RZ, 0x7610, R16 ;  /* 0x00007610ff107816 */ /* 0x008fe20000000010 */
[----:B------:R2:W-:Y:S01]  /*21d0*/  STS.U16 [R35+UR58+0x1a600], R22 ;  /* 0x01a6001623007988 */ /* 0x0005e2000800043a */
[----:B------:R-:W-:Y:S02]  /*21e0*/  PRMT R34, RZ, 0x7610, R34 ;  /* 0x00007610ff227816 */ /* 0x000fe40000000022 */
[----:B-1----:R-:W-:Y:S01]  /*21f0*/  PRMT R18, RZ, 0x7610, R18 ;  /* 0x00007610ff127816 */ /* 0x002fe20000000012 */
[----:B------:R1:W-:Y:S01]  /*2200*/  STS.U16 [R35+UR58+0x1aa00], R24 ;  /* 0x01aa001823007988 */ /* 0x0003e2000800043a */
[----:B------:R-:W-:Y:S02]  /*2210*/  PRMT R38, RZ, 0x7610, R38 ;  /* 0x00007610ff267816 */ /* 0x000fe40000000026 */
[----:B----4-:R-:W-:Y:S01]  /*2220*/  PRMT R20, RZ, 0x7610, R20 ;  /* 0x00007610ff147816 */ /* 0x010fe20000000014 */
[----:B------:R3:W-:Y:S01]  /*2230*/  STS.U16 [R35+UR58+0x1ae00], R26 ;  /* 0x01ae001a23007988 */ /* 0x0007e2000800043a */
[----:B------:R-:W-:-:S02]  /*2240*/  PRMT R44, RZ, 0x7610, R44 ;  /* 0x00007610ff2c7816 */ /* 0x000fc4000000002c */
[----:B--2---:R-:W-:Y:S01]  /*2250*/  PRMT R22, RZ, 0x7610, R22 ;  /* 0x00007610ff167816 */ /* 0x004fe20000000016 */
[----:B------:R2:W-:Y:S01]  /*2260*/  STS.U16 [R35+UR58+0x1b200], R28 ;  /* 0x01b2001c23007988 */ /* 0x0005e2000800043a */
[----:B------:R-:W-:Y:S02]  /*2270*/  PRMT R48, RZ, 0x7610, R48 ;  /* 0x00007610ff307816 */ /* 0x000fe40000000030 */
[----:B-1----:R-:W-:Y:S01]  /*2280*/  PRMT R24, RZ, 0x7610, R24 ;  /* 0x00007610ff187816 */ /* 0x002fe20000000018 */
[----:B------:R1:W-:Y:S01]  /*2290*/  STS.U16 [R35+UR58+0x1b600], R30 ;  /* 0x01b6001e23007988 */ /* 0x0003e2000800043a */
[----:B------:R-:W-:Y:S02]  /*22a0*/  PRMT R52, RZ, 0x7610, R52 ;  /* 0x00007610ff347816 */ /* 0x000fe40000000034 */
[----:B---3--:R-:W-:Y:S01]  /*22b0*/  PRMT R26, RZ, 0x7610, R26 ;  /* 0x00007610ff1a7816 */ /* 0x008fe2000000001a */
[----:B------:R3:W-:Y:S01]  /*22c0*/  STS.U16 [R35+UR58+0x1ba00], R32 ;  /* 0x01ba002023007988 */ /* 0x0007e2000800043a */
[----:B------:R-:W-:-:S02]  /*22d0*/  PRMT R56, RZ, 0x7610, R56 ;  /* 0x00007610ff387816 */ /* 0x000fc40000000038 */
[----:B--2---:R-:W-:Y:S01]  /*22e0*/  PRMT R28, RZ, 0x7610, R28 ;  /* 0x00007610ff1c7816 */ /* 0x004fe2000000001c */
[----:B------:R2:W-:Y:S01]  /*22f0*/  STS.U16 [R35+UR58+0x1be00], R37 ;  /* 0x01be002523007988 */ /* 0x0005e2000800043a */
[----:B------:R-:W-:Y:S02]  /*2300*/  PRMT R60, RZ, 0x7610, R60 ;  /* 0x00007610ff3c7816 */ /* 0x000fe4000000003c */
[----:B-1----:R-:W-:Y:S01]  /*2310*/  PRMT R30, RZ, 0x7610, R30 ;  /* 0x00007610ff1e7816 */ /* 0x002fe2000000001e */
[----:B------:R-:W-:Y:S01]  /*2320*/  STTM.16dp32bit_t0_t15.x32 tmem[UR60], RZ ;  /* 0x000000ff000079ed */ /* 0x000fe20008a8003c */
[----:B------:R-:W-:Y:S01]  /*2330*/  STTM.16dp32bit_t16_t31.x32 tmem[UR60+0x20], RZ ;  /* 0x000020ff000079ed */ /* 0x000fe20008aa003c */
[----:B------:R-:W1:Y:S02]  /*2340*/  FENCE.VIEW.ASYNC.T ;  /* 0x00000000000073c6 */ /* 0x000e640000000200 */
[----:B-1----:R-:W-:Y:S01]  /*2350*/  BAR.SYNC.DEFER_BLOCKING 0x0 ;  /* 0x0000000000007b1d */ /* 0x002fe20000010000 */
[----:B---3--:R-:W-:-:S02]  /*2360*/  PRMT R32, RZ, 0x7610, R32 ;  /* 0x00007610ff207816 */ /* 0x008fc40000000020 */
[----:B------:R-:W-:Y:S02]  /*2370*/  PRMT R64, RZ, 0x7610, R64 ;  /* 0x00007610ff407816 */ /* 0x000fe40000000040 */
[----:B--2---:R-:W-:Y:S02]  /*2380*/  PRMT R37, RZ, 0x7610, R37 ;  /* 0x00007610ff257816 */ /* 0x004fe40000000025 */
[----:B------:R-:W-:Y:S01]  /*2390*/  PRMT R35, RZ, 0x7610, R35 ;  /* 0x00007610ff237816 */ /* 0x000fe20000000023 */
[----:B------:R1:W-:Y:S01]  /*23a0*/  STL [R1+0x13c], R0 ;  /* 0x00013c0001007387 */ /* 0x0003e20000100800 */
[----:B------:R-:W-:-:S03]  /*23b0*/  PRMT R68, RZ, 0x7610, R68 ;  /* 0x00007610ff447816 */ /* 0x000fc60000000044 */
[----:B------:R-:W2:Y:S02]  /*23c0*/  FENCE.VIEW.ASYNC.S ;  /* 0x00000000000073c6 */ /* 0x000ea40000000000 */
[----:B--2---:R2:W3:Y:S02]  /*23d0*/  @!UP2 SYNCS.EXCH.64 URZ, [UR61], UR8 ;  /* 0x000000083dffa5b2 */ /* 0x0044e40008000100 */
[----:B---3--:R-:W-:Y:S06]  /*23e0*/  BAR.SYNC.DEFER_BLOCKING 0x0 ;  /* 0x0000000000007b1d */ /* 0x008fec0000010000 */
[----:B------:R-:W3:Y:S04]  /*23f0*/  @P2 LDG.E.U16 R5, desc[UR6][R140.64] ;  /* 0x000000068c052981 */ /* 0x000ee8000c1e1500 */
[----:B------:R-:W4:Y:S04]  /*2400*/  @P2 LDG.E.U16 R9, desc[UR6][R138.64] ;  /* 0x000000068a092981 */ /* 0x000f28000c1e1500 */
        /* <DEDUP_REMOVED lines=61> */
[----:B------:R-:W4:Y:S01]  /*27e0*/  @P2 LDG.E.U16 R68, desc[UR6][R160.64] ;  /* 0x00000006a0442981 */ /* 0x000f22000c1e1500 */
[----:B-1----:R-:W-:-:S02]  /*27f0*/  LOP3.LUT R0, R75, 0x3f, RZ, 0xc0, !PT ;  /* 0x0000003f4b007812 */ /* 0x002fc400078ec0ff */
[----:B0-----:R-:W-:-:S03]  /*2800*/  SHF.R.S32.HI R2, RZ, 0x7, R75 ;  /* 0x00000007ff027819 */ /* 0x001fc6000001144b */
[----:B------:R-:W-:Y:S01]  /*2810*/  IMAD.SHL.U32 R73, R0, 0x2, RZ ;  /* 0x0000000200497824 */ /* 0x000fe200078e00ff */
[----:B------:R-:W-:Y:S01]  /*2820*/  SGXT R2, R2, 0x1 ;  /* 0x000000010202781a */ /* 0x000fe20000000200 */
[----:B--2---:R-:W-:-:S04]  /*2830*/  @!UP1 UIADD3 UR8, UPT, UPT, -UR4, 0x100000, URZ ;  /* 0x0010000004089890 */ /* 0x004fc8000fffe1ff */
[----:B------:R-:W-:Y:S02]  /*2840*/  @!UP1 USHF.L.U32 UR9, UR8, 0xb, URZ ;  /* 0x0000000b08099899 */ /* 0x000fe400080006ff */
[----:B------:R-:W-:Y:S01]  /*2850*/  @!UP1 USHF.L.U32 UR8, UR8, 0x1, URZ ;  /* 0x0000000108089899 */ /* 0x000fe200080006ff */
[----:B------:R-:W-:Y:S01]  /*2860*/  LOP3.LUT R73, R73, 0x90, R2, 0x78, !PT ;  /* 0x0000009049497812 */ /* 0x000fe200078e7802 */
[----:B------:R-:W-:Y:S01]  /*2870*/  IMAD.SHL.U32 R2, R75, 0x100, RZ ;  /* 0x000001004b027824 */ /* 0x000fe200078e00ff */
[----:B------:R-:W-:-:S04]  /*2880*/  VOTEU.ALL UP2, P1 ;  /* 0x0000000000ff7886 */ /* 0x000fc80000840000 */
[----:B------:R-:W-:-:S04]  /*2890*/  LOP3.LUT R2, R73, 0x4000, R2, 0xf8, !PT ;  /* 0x0000400049027812 */ /* 0x000fc800078ef802 */
[----:B------:R-:W-:Y:S01]  /*28a0*/  LOP3.LUT R0, R2, 0x20, RZ, 0x3c, !PT ;  /* 0x0000002002007812 */ /* 0x000fe200078e3cff */
[----:B------:R0:W1:Y:S01]  /*28b0*/  @!UP2 SYNCS.EXCH.64 URZ, [UR58+0x1c008], UR8 ;  /* 0x01c008083affa5b2 */ /* 0x0000620008000100 */
[----:B------:R-:W-:-:S04]  /*28c0*/  @!UP1 UIADD3 UR4, UPT, UPT, -UR4, 0x100000, URZ ;  /* 0x0010000004049890 */ /* 0x000fc8000fffe1ff */
[----:B------:R-:W-:Y:S02]  /*28d0*/  @!UP1 USHF.L.U32 UR5, UR4, 0xb, URZ ;  /* 0x0000000b04059899 */ /* 0x000fe400080006ff */
[----:B------:R-:W-:Y:S01]  /*28e0*/  @!UP1 USHF.L.U32 UR4, UR4, 0x1, URZ ;  /* 0x0000000104049899 */ /* 0x000fe200080006ff */
[----:B------:R-:W-:Y:S02]  /*28f0*/  ISETP.EQ.U32.AND P3, PT, RZ, UR50, P2 ;  /* 0x00000032ff007c0c */ /* 0x000fe40009762070 */
[C---:B------:R-:W-:Y:S02]  /*2900*/  LOP3.LUT R252, R2.reuse, 0x40, RZ, 0x3c, !PT ;  /* 0x0000004002fc7812 */ /* 0x040fe400078e3cff */
[----:B------:R-:W-:Y:S01]  /*2910*/  LOP3.LUT R227, R2, 0x60, RZ, 0x3c, !PT ;  /* 0x0000006002e37812 */ /* 0x000fe200078e3cff */
[----:B------:R-:W-:Y:S01]  /*2920*/  VOTEU.ALL UP2, P1 ;  /* 0x0000000000ff7886 */ /* 0x000fe20000840000 */
[----:B---3--:R2:W-:Y:S04]  /*2930*/  STS.U16 [R2+UR58], R5 ;  /* 0x0000000502007988 */ /* 0x0085e8000800043a */
[----:B----4-:R2:W-:Y:S04]  /*2940*/  STS.U16 [R2+UR58+0x400], R9 ;  /* 0x0004000902007988 */ /* 0x0105e8000800043a */
[----:B------:R2:W-:Y:S04]  /*2950*/  STS.U16 [R2+UR58+0x800], R13 ;  /* 0x0008000d02007988 */ /* 0x0005e8000800043a */
        /* <DEDUP_REMOVED lines=44> */
[----:B------:R2:W-:Y:S01]  /*2c20*/  STS.U16 [R252+UR58+0x3e00], R71 ;  /* 0x003e0047fc007988 */ /* 0x0005e2000800043a */
[----:B0-----:R-:W-:-:S03]  /*2c30*/  UIADD3 UR9, UPT, UPT, UR58, 0x8000, URZ ;  /* 0x000080003a097890 */ /* 0x001fc6000fffe0ff */
[----:B------:R2:W-:Y:S01]  /*2c40*/  STS.U16 [R227+UR58+0x300], R6 ;  /* 0x00030006e3007988 */ /* 0x0005e2000800043a */
[----:B------:R-:W-:-:S03]  /*2c50*/  UIADD3 UR62, UPT, UPT, UR59, 0x100000, URZ ;  /* 0x001000003b3e7890 */ /* 0x000fc6000fffe0ff */
        /* <DEDUP_REMOVED lines=15> */
[----:B-1----:R0:W-:Y:S06]  /*2d50*/  MEMBAR.ALL.CTA ;  /* 0x0000000000007992 */ /* 0x0021ec0000008000 */
[----:B0-----:R-:W-:Y:S04]  /*2d60*/  FENCE.VIEW.ASYNC.S ;  /* 0x00000000000073c6 */ /* 0x001fe80000000000 */
[----:B------:R-:W0:Y:S02]  /*2d70*/  FENCE.VIEW.ASYNC.S ;  /* 0x00000000000073c6 */ /* 0x000e240000000000 */
[----:B0-----:R2:W0:Y:S02]  /*2d80*/  @!UP2 SYNCS.EXCH.64 URZ, [UR58+0x8000], UR4 ;  /* 0x008000043affa5b2 */ /* 0x0014240008000100 */
[----:B0-----:R-:W-:Y:S06]  /*2d90*/  BAR.SYNC.DEFER_BLOCKING 0x0 ;  /* 0x0000000000007b1d */ /* 0x001fec0000010000 */
[----:B--2---:R-:W-:Y:S05]  /*2da0*/  @!P3 BRA `(.L_x_6) ;  /* 0x0000000000d8b947 */ /* 0x004fea0003800000 */
[----:B------:R-:W-:Y:S02]  /*2db0*/  USHF.R.U32.HI UR12, URZ, 0x4, UR58 ;  /* 0x00000004ff0c7899 */ /* 0x000fe4000801163a */
[----:B------:R-:W-:Y:S02]  /*2dc0*/  UIADD3 UR5, UPT, UPT, UR58, 0x18000, URZ ;  /* 0x000180003a057890 */ /* 0x000fe4000fffe0ff */
[----:B------:R-:W-:Y:S02]  /*2dd0*/  USGXT.U32 UR12, UR12, 0xe ;  /* 0x0000000e0c0c789a */ /* 0x000fe40008000000 */
[----:B------:R-:W-:Y:S02]  /*2de0*/  USHF.R.U32.HI UR5, URZ, 0x4, UR5 ;  /* 0x00000004ff057899 */ /* 0x000fe40008011605 */
[----:B------:R-:W-:Y:S02]  /*2df0*/  UIADD3 UR26, UP2, UPT, UR12, 0x2, URZ ;  /* 0x000000020c1a7890 */ /* 0x000fe4000ff5e0ff */
[----:B------:R-:W-:Y:S01]  /*2e00*/  USGXT.U32 UR10, UR5, 0xe ;  /* 0x0000000e050a789a */ /* 0x000fe20008000000 */
[----:B------:R-:W-:Y:S01]  /*2e10*/  UMOV UR4, URZ ;  /* 0x000000ff00047c82 */ /* 0x000fe20008000000 */
[----:B------:R-:W-:Y:S01]  /*2e20*/  UMOV UR8, URZ ;  /* 0x000000ff00087c82 */ /* 0x000fe20008000000 */
[----:B------:R-:W-:-:S02]  /*2e30*/  UIADD3.X UR27, UPT, UPT, UR4, 0x40004040, URZ, UP2, !UPT ;  /* 0x40004040041b7890 */ /* 0x000fc400097fe4ff */
[----:B------:R-:W-:Y:S01]  /*2e40*/  UIADD3 UR34, UP2, UPT, UR10, 0x80, URZ ;  /* 0x000000800a227890 */ /* 0x000fe2000ff5e0ff */
[----:B------:R-:W-:Y:S01]  /*2e50*/  UMOV UR4, UR9 ;  /* 0x0000000900047c82 */ /* 0x000fe20008000000 */
[----:B------:R-:W-:Y:S02]  /*2e60*/  UMOV UR5, URZ ;  /* 0x000000ff00057c82 */ /* 0x000fe40008000000 */
[----:B------:R-:W-:Y:S01]  /*2e70*/  UIADD3.X UR35, UPT, UPT, UR8, 0x40004040, URZ, UP2, !UPT ;  /* 0x4000404008237890 */ /* 0x000fe200097fe4ff */
[----:B------:R-:W-:Y:S01]  /*2e80*/  UMOV UR15, UR4 ;  /* 0x00000004000f7c82 */ /* 0x000fe20008000000 */
[----:B------:R-:W-:Y:S02]  /*2e90*/  UIADD3.64 UR4, UPT, UPT, UR26, 0x2, URZ ;  /* 0x000000021a047897 */ /* 0x000fe4000fffe0ff */
[----:B------:R-:W-:Y:S02]  /*2ea0*/  UIADD3.64 UR46, UPT, UPT, UR34, 0x80, URZ ;  /* 0x00000080222e7897 */ /* 0x000fe4000fffe0ff */
[----:B------:R-:W-:-:S02]  /*2eb0*/  UIADD3.64 UR36, UPT, UPT, UR26, 0x4, URZ ;  /* 0x000000041a247897 */ /* 0x000fc4000fffe0ff */
[----:B------:R-:W-:Y:S02]  /*2ec0*/  UIADD3.64 UR48, UPT, UPT, UR34, 0x100, URZ ;  /* 0x0000010022307897 */ /* 0x000fe4000fffe0ff */
[----:B------:R-:W-:Y:S02]  /*2ed0*/  UIADD3.64 UR38, UPT, UPT, UR26, 0x3fe, URZ ;  /* 0x000003fe1a267897 */ /* 0x000fe4000fffe0ff */
[----:B------:R-:W-:Y:S02]  /*2ee0*/  UIADD3.64 UR52, UPT, UPT, UR34, 0x180, URZ ;  /* 0x0000018022347897 */ /* 0x000fe4000fffe0ff */
[----:B------:R-:W-:Y:S02]  /*2ef0*/  UIADD3.64 UR40, UPT, UPT, UR26, 0x400, URZ ;  /* 0x000004001a287897 */ /* 0x000fe4000fffe0ff */
[----:B------:R-:W-:Y:S02]  /*2f00*/  UIADD3.64 UR54, UPT, UPT, UR34, 0x200, URZ ;  /* 0x0000020022367897 */ /* 0x000fe4000fffe0ff */
[----:B------:R-:W-:-:S02]  /*2f10*/  UIADD3.64 UR42, UPT, UPT, UR26, 0x402, URZ ;  /* 0x000004021a2a7897 */ /* 0x000fc4000fffe0ff */
[----:B------:R-:W-:Y:S01]  /*2f20*/  UIADD3.64 UR56, UPT, UPT, UR34, 0x280, URZ ;  /* 0x0000028022387897 */ /* 0x000fe2000fffe0ff */
[----:B------:R-:W-:Y:S01]  /*2f30*/  UMOV UR30, 0x0 ;  /* 0x00000000001e7882 */ /* 0x000fe20000000000 */
[----:B------:R-:W-:Y:S01]  /*2f40*/  UMOV UR31, 0x4208490 ;  /* 0x04208490001f7882 */ /* 0x000fe20000000000 */
[----:B------:R-:W-:Y:S01]  /*2f50*/  UIADD3.64 UR44, UPT, UPT, UR26, 0x404, URZ ;  /* 0x000004041a2c7897 */ /* 0x000fe2000fffe0ff */
[----:B------:R-:W-:Y:S01]  /*2f60*/  UMOV UR13, 0x40004040 ;  /* 0x40004040000d7882 */ /* 0x000fe20000000000 */
[----:B------:R-:W-:Y:S01]  /*2f70*/  UIADD3.64 UR66, UPT, UPT, UR34, 0x300, URZ ;  /* 0x0000030022427897 */ /* 0x000fe2000fffe0ff */
[----:B------:R-:W-:Y:S01]  /*2f80*/  UMOV UR11, 0x40004040 ;  /* 0x40004040000b7882 */ /* 0x000fe20000000000 */
[----:B------:R-:W-:Y:S01]  /*2f90*/  UMOV UR28, 0x0 ;  /* 0x00000000001c7882 */ /* 0x000fe20000000000 */
[----:B------:R-:W-:Y:S01]  /*2fa0*/  UMOV UR29, 0x4208490 ;  /* 0x04208490001d7882 */ /* 0x000fe20000000000 */
[----:B------:R-:W-:Y:S01]  /*2fb0*/  UMOV UR24, 0x0 ;  /* 0x0000000000187882 */ /* 0x000fe20000000000 */
[----:B------:R-:W-:Y:S01]  /*2fc0*/  UMOV UR25, 0x4208490 ;  /* 0x0420849000197882 */ /* 0x000fe20000000000 */
[----:B------:R0:W-:Y:S01]  /*2fd0*/  UTCHMMA gdesc[UR10], gdesc[UR12], tmem[UR62], tmem[UR30], idesc[UR31], !UPT ;  /* 0x00ff1e0c0a0075ea */ /* 0x0001e2000f80003e */
[----:B------:R-:W-:Y:S01]  /*2fe0*/  UMOV UR22, 0x0 ;  /* 0x0000000000167882 */ /* 0x000fe20000000000 */
[----:B------:R-:W-:Y:S01]  /*2ff0*/  UMOV UR23, 0x4208490 ;  /* 0x0420849000177882 */ /* 0x000fe20000000000 */
[----:B------:R0:W-:Y:S01]  /*3000*/  UTCHMMA gdesc[UR34], gdesc[UR26], tmem[UR62], tmem[UR28], idesc[UR29], UPT ;  /* 0x00ff1c1a220075ea */ /* 0x0001e2000b80003e */
        /* <DEDUP_REMOVED lines=12> */
[----:B------:R0:W-:Y:S01]  /*30d0*/  UTCHMMA gdesc[UR56], gdesc[UR42], tmem[UR62], tmem[UR16], idesc[UR17], UPT ;  /* 0x00ff102a380075ea */ /* 0x0001e2000b80003e */
[----:B------:R0:W-:Y:S01]  /*30e0*/  UTCHMMA gdesc[UR66], gdesc[UR44], tmem[UR62], tmem[UR32], idesc[UR33], UPT ;  /* 0x00ff202c420075ea */ /* 0x0001e2000b80003e */
[----:B------:R0:W-:Y:S01]  /*30f0*/  UTCBAR [UR15], URZ ;  /* 0x000000ff0f0073e9 */ /* 0x0001e200080000ff */
[----:B------:R-:W-:Y:S01]  /*3100*/  NOP ;  /* 0x0000000000007918 */ /* 0x000fe20000000000 */
.L_x_6:
[----:B------:R-:W-:Y:S05]  /*3110*/  @!P2 BRA `(.L_x_7) ;  /* 0x000000000008a947 */ /* 0x000fea0003800000 */
[----:B------:R-:W1:Y:S02]  /*3120*/  SYNCS.PHASECHK.TRANS64.TRYWAIT P0, [UR58+0x8000], RZ ;  /* 0x008000ffff0075a7 */ /* 0x000e64000800113a */
[----:B-1----:R-:W-:Y:S05]  /*3130*/  @!P0 BRA `(.L_x_8) ;  /* 0x0000009000f88947 */ /* 0x002fea0003800000 */
.L_x_7:
[----:B------:R-:W1:Y:S01]  /*3140*/  S2R R58, SR_TID.X ;  /* 0x00000000003a7919 */ /* 0x000e620000002100 */
[----:B0-----:R-:W0:Y:S01]  /*3150*/  LDCU UR4, c[0x0][0x3a8] ;  /* 0x00007500ff0477ac */ /* 0x001e220008000800 */
[----:B------:R-:W2:Y:S08]  /*3160*/  S2UR UR5, SR_CTAID.Y ;  /* 0x00000000000579c3 */ /* 0x000eb00000002600 */
[----:B------:R-:W-:Y:S06]  /*3170*/  BAR.SYNC.DEFER_BLOCKING 0x0 ;  /* 0x0000000000007b1d */ /* 0x000fec0000010000 */
[----:B------:R-:W2:Y:S02]  /*3180*/  LDCU.64 UR10, c[0x0][0x3d0] ;  /* 0x00007a00ff0a77ac */ /* 0x000ea40008000a00 */
[----:B------:R-:W3:Y:S01]  /*3190*/  LDC.64 R88, c[0x0][0x390] ;  /* 0x0000e400ff587b82 */ /* 0x000ee20000000a00 */
[----:B------:R-:W-:Y:S01]  /*31a0*/  LDTM.16dp32bit_t0_t15.x32 R4, tmem[UR60+0x100000] ;  /* 0x1000003c000479ee */ /* 0x000fe20008a80000 */
[----:B------:R-:W0:Y:S01]  /*31b0*/  LDTM.16dp32bit_t16_t31.x32 R4, tmem[UR60+0x100020] ;  /* 0x1000203c000479ee */ /* 0x000e220008aa0000 */
[----:B------:R4:W-:Y:S04]  /*31c0*/  STL [R1+0x218], R219 ;  /* 0x000218db01007387 */ /* 0x0009e80000100800 */
[----:B------:R-:W-:Y:S04]  /*31d0*/  STL.64 [R1+0x210], R220 ;  /* 0x000210dc01007387 */ /* 0x000fe80000100a00 */
[----:B------:R-:W-:Y:S01]  /*31e0*/  STL [R1+0x20c], R218 ;  /* 0x00020cda01007387 */ /* 0x000fe20000100800 */
[----:B----4-:R-:W-:-:S03]  /*31f0*/  LEA R219, R57, UR58, 0x2 ;  /* 0x0000003a39db7c11 */ /* 0x010fc6000f8e10ff */
[----:B------:R-:W-:Y:S01]  /*3200*/  STL [R1+0x208], R213 ;  /* 0x000208d501007387 */ /* 0x000fe20000100800 */
[----:B------:R-:W4:Y:S01]  /*3210*/  @!P1 SYNCS.CCTL.IV [UR58+0x8000] ;  /* 0x00800000ff0099b1 */ /* 0x000f22000800003a */
[----:B------:R-:W-:Y:S01]  /*3220*/  NOP ;  /* 0x0000000000007918 */ /* 0x000fe20000000000 */
[----:B--2---:R-:W-:Y:S01]  /*3230*/  UIMAD UR10, UR5, UR10, URZ ;  /* 0x0000000a050a72a4 */ /* 0x004fe2000f8e02ff */
[----:B------:R-:W-:Y:S01]  /*3240*/  IMAD R39, R39, UR11, RZ ;  /* 0x0000000b27277c24 */ /* 0x000fe2000f8e02ff */
[C---:B-1----:R-:W-:Y:S01]  /*3250*/  LOP3.LUT R0, R58.reuse, 0x80, RZ, 0xc0, !PT ;  /* 0x000000803a007812 */ /* 0x042fe200078ec0ff */
[----:B------:R-:W-:Y:S01]  /*3260*/  STL.64 [R1+0x200], R214 ;  /* 0x000200d601007387 */ /* 0x000fe20000100a00 */
[C---:B------:R-:W-:Y:S01]  /*3270*/  LOP3.LUT R216, R58.reuse, 0xf, RZ, 0xc0, !PT ;  /* 0x0000000f3ad87812 */ /* 0x040fe200078ec0ff */
[----:B------:R-:W-:Y:S01]  /*3280*/  USHF.L.U32 UR8, UR10, 0x1, URZ ;  /* 0x000000010a087899 */ /* 0x000fe200080006ff */
[----:B------:R-:W-:Y:S01]  /*3290*/  LOP3.LUT R37, R58, 0x60, RZ, 0xc0, !PT ;  /* 0x000000603a257812 */ /* 0x000fe200078ec0ff */
[----:B0-----:R-:W-:Y:S01]  /*32a0*/  FMUL R4, R4, UR4 ;  /* 0x0000000404047c20 */ /* 0x001fe20008400000 */
[----:B------:R-:W-:Y:S01]  /*32b0*/  LOP3.LUT R55, R58, 0x10, RZ, 0xc0, !PT ;  /* 0x000000103a377812 */ /* 0x000fe200078ec0ff */
[----:B------:R-:W-:Y:S01]  /*32c0*/  FMUL R53, R5, UR4 ;  /* 0x0000000405357c20 */ /* 0x000fe20008400000 */
[----:B------:R-:W-:Y:S01]  /*32d0*/  SHF.R.U32.HI R0, RZ, 0x1, R0 ;  /* 0x00000001ff007819 */ /* 0x000fe20000011600 */
[----:B------:R-:W-:Y:S01]  /*32e0*/  FMUL R51, R7, UR4 ;  /* 0x0000000407337c20 */ /* 0x000fe20008400000 */
[----:B------:R-:W-:Y:S01]  /*32f0*/  LEA.HI R216, R37, R216, RZ, 0x1f ;  /* 0x000000d825d87211 */ /* 0x000fe200078ff8ff */
[----:B------:R-:W-:Y:S01]  /*3300*/  FMUL R9, R9, UR4 ;  /* 0x0000000409097c20 */ /* 0x000fe20008400000 */
[----:B------:R-:W-:Y:S01]  /*3310*/  FMUL R11, R11, UR4 ;  /* 0x000000040b0b7c20 */ /* 0x000fe20008400000 */
[----:B------:R-:W-:-:S02]  /*3320*/  IMAD R55, R55, 0x2, R0 ;  /* 0x0000000237377824 */ /* 0x000fc400078e0200 */
[----:B------:R-:W-:Y:S01]  /*3330*/  FMUL R8, R8, UR4 ;  /* 0x0000000408087c20 */ /* 0x000fe20008400000 */
[----:B------:R-:W-:Y:S02]  /*3340*/  VIADD R0, R216, UR65 ;  /* 0x00000041d8007c36 */ /* 0x000fe40008000000 */
[----:B------:R-:W-:Y:S01]  /*3350*/  FMUL R6, R6, UR4 ;  /* 0x0000000406067c20 */ /* 0x000fe20008400000 */
[----:B------:R-:W-:Y:S02]  /*3360*/  VIADD R37, R55, 0x2 ;  /* 0x0000000237257836 */ /* 0x000fe40000000000 */
[----:B------:R-:W-:Y:S01]  /*3370*/  FMUL R13, R13, UR4 ;  /* 0x000000040d0d7c20 */ /* 0x000fe20008400000 */
[C---:B------:R-:W-:Y:S01]  /*3380*/  VIADD R5, R55.reuse, 0x5 ;  /* 0x0000000537057836 */ /* 0x040fe20000000000 */
[C---:B------:R-:W-:Y:S01]  /*3390*/  ISETP.GE.AND P4, PT, R0.reuse, R55, PT ;  /* 0x000000370000720c */ /* 0x040fe20003f86270 */
[C---:B------:R-:W-:Y:S01]  /*33a0*/  VIADD R41, R55.reuse, 0x4 ;  /* 0x0000000437297836 */ /* 0x040fe20000000000 */
[----:B------:R-:W-:Y:S01]  /*33b0*/  ISETP.GE.AND P6, PT, R0, R37, PT ;  /* 0x000000250000720c */ /* 0x000fe20003fc6270 */
[C---:B------:R-:W-:Y:S01]  /*33c0*/  VIADD R37, R55.reuse, 0x3 ;  /* 0x0000000337257836 */ /* 0x040fe20000000000 */
[----:B------:R-:W-:Y:S01]  /*33d0*/  FSEL R56, R4, -INF , P4 ;  /* 0xff80000004387808 */ /* 0x000fe20002000000 */
[C---:B------:R-:W-:Y:S01]  /*33e0*/  VIADD R7, R55.reuse, 0x8 ;  /* 0x0000000837077836 */ /* 0x040fe20000000000 */
[----:B------:R-:W-:Y:S01]  /*33f0*/  ISETP.GT.AND P4, PT, R0, R55, PT ;  /* 0x000000370000720c */ /* 0x000fe20003f84270 */
[----:B------:R-:W-:Y:S01]  /*3400*/  FMUL R10, R10, UR4 ;  /* 0x000000040a0a7c20 */ /* 0x000fe20008400000 */
[C---:B------:R-:W-:Y:S01]  /*3410*/  ISETP.GE.AND P5, PT, R0.reuse, R37, PT ;  /* 0x000000250000720c */ /* 0x040fe20003fa6270 */
[----:B------:R-:W-:Y:S01]  /*3420*/  VIADD R37, R55, 0x6 ;  /* 0x0000000637257836 */ /* 0x000fe20000000000 */
[----:B------:R-:W-:Y:S01]  /*3430*/  FSEL R53, R53, -INF , P4 ;  /* 0xff80000035357808 */ /* 0x000fe20002000000 */
[----:B------:R-:W-:Y:S01]  /*3440*/  FMUL R15, R15, UR4 ;  /* 0x000000040f0f7c20 */ /* 0x000fe20008400000 */
[----:B------:R-:W-:Y:S01]  /*3450*/  ISETP.GE.AND P4, PT, R0, R5, PT ;  /* 0x000000050000720c */ /* 0x000fe20003f86270 */
[----:B------:R-:W-:Y:S01]  /*3460*/  VIADD R5, R55, 0x7 ;  /* 0x0000000737057836 */ /* 0x000fe20000000000 */
[----:B------:R-:W-:Y:S01]  /*3470*/  FSEL R51, R51, -INF , P5 ;  /* 0xff80000033337808 */ /* 0x000fe20002800000 */
[----:B------:R-:W-:Y:S01]  /*3480*/  FMUL R12, R12, UR4 ;  /* 0x000000040c0c7c20 */ /* 0x000fe20008400000 */
[----:B------:R-:W-:Y:S01]  /*3490*/  FSEL R49, R9, -INF , P4 ;  /* 0xff80000009317808 */ /* 0x000fe20002000000 */
[----:B------:R-:W-:Y:S01]  /*34a0*/  FMUL R17, R17, UR4 ;  /* 0x0000000411117c20 */ /* 0x000fe20008400000 */
[C---:B------:R-:W-:Y:S01]  /*34b0*/  ISETP.GE.AND P5, PT, R0.reuse, R5, PT ;  /* 0x000000050000720c */ /* 0x040fe20003fa6270 */
[----:B------:R-:W-:Y:S01]  /*34c0*/  VIADD R5, R55, 0x9 ;  /* 0x0000000937057836 */ /* 0x000fe20000000000 */
[----:B------:R-:W-:Y:S01]  /*34d0*/  ISETP.GE.AND P0, PT, R0, R41, PT ;  /* 0x000000290000720c */ /* 0x000fe20003f06270 */
[----:B------:R-:W-:Y:S01]  /*34e0*/  FMUL R14, R14, UR4 ;  /* 0x000000040e0e7c20 */ /* 0x000fe20008400000 */
[----:B------:R-:W-:Y:S01]  /*34f0*/  FSEL R47, R11, -INF , P5 ;  /* 0xff8000000b2f7808 */ /* 0x000fe20002800000 */
[----:B------:R-:W-:Y:S01]  /*3500*/  FMUL R19, R19, UR4 ;  /* 0x0000000413137c20 */ /* 0x000fe20008400000 */
[----:B------:R-:W-:Y:S01]  /*3510*/  ISETP.GE.AND P4, PT, R0, R5, PT ;  /* 0x000000050000720c */ /* 0x000fe20003f86270 */
[C---:B------:R-:W-:Y:S01]  /*3520*/  VIADD R5, R55.reuse, 0xb ;  /* 0x0000000b37057836 */ /* 0x040fe20000000000 */
[----:B------:R-:W-:Y:S01]  /*3530*/  FSEL R50, R8, -INF , P0 ;  /* 0xff80000008327808 */ /* 0x000fe20000000000 */
[----:B------:R-:W-:Y:S01]  /*3540*/  FMUL R16, R16, UR4 ;  /* 0x0000000410107c20 */ /* 0x000fe20008400000 */
[----:B------:R-:W-:Y:S01]  /*3550*/  FSEL R52, R6, -INF , P6 ;  /* 0xff80000006347808 */ /* 0x000fe20003000000 */
[----:B------:R-:W-:Y:S01]  /*3560*/  FMUL R18, R18, UR4 ;  /* 0x0000000412127c20 */ /* 0x000fe20008400000 */
[C---:B------:R-:W-:Y:S01]  /*3570*/  ISETP.GE.AND P5, PT, R0.reuse, R5, PT ;  /* 0x000000050000720c */ /* 0x040fe20003fa6270 */
[C---:B------:R-:W-:Y:S01]  /*3580*/  VIADD R5, R55.reuse, 0xd ;  /* 0x0000000d37057836 */ /* 0x040fe20000000000 */
[C---:B------:R-:W-:Y:S01]  /*3590*/  ISETP.GE.AND P0, PT, R0.reuse, R7, PT ;  /* 0x000000070000720c */ /* 0x040fe20003f06270 */
[----:B------:R-:W-:Y:S01]  /*35a0*/  VIADD R7, R55, 0xa ;  /* 0x0000000a37077836 */ /* 0x000fe20000000000 */
[----:B------:R-:W-:Y:S01]  /*35b0*/  ISETP.GE.AND P6, PT, R0, R37, PT ;  /* 0x000000250000720c */ /* 0x000fe20003fc6270 */
[----:B------:R-:W-:Y:S01]  /*35c0*/  FMUL R20, R20, UR4 ;  /* 0x0000000414147c20 */ /* 0x000fe20008400000 */
[----:B------:R-:W-:Y:S01]  /*35d0*/  FSEL R45, R13, -INF , P4 ;  /* 0xff8000000d2d7808 */ /* 0x000fe20002000000 */
[----:B------:R-:W-:Y:S01]  /*35e0*/  FMUL R13, R27, UR4 ;  /* 0x000000041b0d7c20 */ /* 0x000fe20008400000 */
[----:B------:R-:W-:Y:S01]  /*35f0*/  FSEL R48, R10, -INF , P6 ;  /* 0xff8000000a307808 */ /* 0x000fe20003000000 */
[----:B------:R-:W-:Y:S01]  /*3600*/  FMUL R11, R29, UR4 ;  /* 0x000000041d0b7c20 */ /* 0x000fe20008400000 */
[C---:B------:R-:W-:Y:S01]  /*3610*/  ISETP.GE.AND P4, PT, R0.reuse, R5, PT ;  /* 0x000000050000720c */ /* 0x040fe20003f86270 */
[C---:B------:R-:W-:Y:S01]  /*3620*/  VIADD R5, R55.reuse, 0xf ;  /* 0x0000000f37057836 */ /* 0x040fe20000000000 */
[----:B------:R-:W-:Y:S01]  /*3630*/  ISETP.GE.AND P6, PT, R0, R7, PT ;  /* 0x000000070000720c */ /* 0x000fe20003fc6270 */
[----:B------:R-:W-:Y:S01]  /*3640*/  VIADD R7, R55, 0xc ;  /* 0x0000000c37077836 */ /* 0x000fe20000000000 */
        /* <DEDUP_REMOVED lines=26> */
[----:B------:R-:W-:Y:S01]  /*37f0*/  FMNMX3 R4, R56, R53, R52, !PT ;  /* 0x0000003538047276 */ /* 0x000fe20007800034 */
[----:B------:R-:W-:Y:S01]  /*3800*/  FMUL R10, R32, UR4 ;  /* 0x00000004200a7c20 */ /* 0x000fe20008400000 */
[----:B------:R-:W-:Y:S01]  /*3810*/  FSEL R38, R18, -INF , P6 ;  /* 0xff80000012267808 */ /* 0x000fe20003000000 */
[----:B------:R-:W-:Y:S01]  /*3820*/  FMUL R18, R24, UR4 ;  /* 0x0000000418127c20 */ /* 0x000fe20008400000 */
[C---:B------:R-:W-:Y:S01]  /*3830*/  ISETP.GE.AND P4, PT, R0.reuse, R5, PT ;  /* 0x000000050000720c */ /* 0x040fe20003f86270 */
[C---:B------:R-:W-:Y:S01]  /*3840*/  VIADD R5, R55.reuse, 0x17 ;  /* 0x0000001737057836 */ /* 0x040fe20000000000 */
[----:B------:R-:W-:Y:S01]  /*3850*/  ISETP.GE.AND P6, PT, R0, R7, PT ;  /* 0x000000070000720c */ /* 0x000fe20003fc6270 */
[----:B------:R-:W-:Y:S01]  /*3860*/  VIADD R7, R55, 0x14 ;  /* 0x0000001437077836 */ /* 0x000fe20000000000 */
[----:B------:R-:W-:Y:S01]  /*3870*/  FMNMX3 R4, R4, R51, R50, !PT ;  /* 0x0000003304047276 */ /* 0x000fe20007800032 */
        /* <DEDUP_REMOVED lines=10> */
[----:B------:R-:W-:Y:S01]  /*3920*/  IMAD.SHL.U32 R216, R216, 0x8, RZ ;  /* 0x00000008d8d87824 */ /* 0x000fe200078e00ff */
[----:B------:R-:W-:Y:S01]  /*3930*/  FSEL R18, R18, -INF , P0 ;  /* 0xff80000012127808 */ /* 0x000fe20000000000 */
[----:B------:R-:W-:Y:S01]  /*3940*/  STL [R1+0x1fc], R212 ;  /* 0x0001fcd401007387 */ /* 0x000fe20000100800 */
[----:B------:R-:W-:-:S02]  /*3950*/  FMNMX3 R4, R4, R47, R46, !PT ;  /* 0x0000002f04047276 */ /* 0x000fc4000780002e */
[----:B------:R-:W-:Y:S01]  /*3960*/  ISETP.GE.AND P0, PT, R0, R5, PT ;  /* 0x000000050000720c */ /* 0x000fe20003f06270 */
[----:B------:R-:W-:Y:S01]  /*3970*/  STL [R1+0x1f8], R211 ;  /* 0x0001f8d301007387 */ /* 0x000fe20000100800 */
[----:B------:R-:W-:Y:S02]  /*3980*/  IADD3 R5, PT, PT, R55, 0x19, RZ ;  /* 0x0000001937057810 */ /* 0x000fe40007ffe0ff */
[----:B------:R-:W-:Y:S01]  /*3990*/  FMNMX3 R4, R4, R45, R44, !PT ;  /* 0x0000002d04047276 */ /* 0x000fe2000780002c */
[----:B------:R-:W-:Y:S01]  /*39a0*/  STL [R1+0x1f4], R210 ;  /* 0x0001f4d201007387 */ /* 0x000fe20000100800 */
[----:B------:R-:W-:Y:S02]  /*39b0*/  FSEL R15, R15, -INF , P4 ;  /* 0xff8000000f0f7808 */ /* 0x000fe40002000000 */
[----:B------:R-:W-:Y:S01]  /*39c0*/  FSEL R20, R20, -INF , P6 ;  /* 0xff80000014147808 */ /* 0x000fe20003000000 */
[----:B------:R-:W-:Y:S01]  /*39d0*/  STL [R1+0x1f0], R209 ;  /* 0x0001f0d101007387 */ /* 0x000fe20000100800 */
[C---:B------:R-:W-:Y:S01]  /*39e0*/  ISETP.GE.AND P4, PT, R0.reuse, R5, PT ;  /* 0x000000050000720c */ /* 0x040fe20003f86270 */
[----:B------:R-:W-:Y:S01]  /*39f0*/  VIADD R5, R55, 0x1a ;  /* 0x0000001a37057836 */ /* 0x000fe20000000000 */
[----:B------:R-:W-:Y:S01]  /*3a00*/  ISETP.GE.AND P6, PT, R0, R7, PT ;  /* 0x000000070000720c */ /* 0x000fe20003fc6270 */
[----:B------:R-:W-:Y:S01]  /*3a10*/  STL [R1+0x1ec], R208 ;  /* 0x0001ecd001007387 */ /* 0x000fe20000100800 */
[----:B------:R-:W-:-:S02]  /*3a20*/  FMNMX3 R4, R4, R43, R42, !PT ;  /* 0x0000002b04047276 */ /* 0x000fc4000780002a */
[----:B------:R-:W-:Y:S01]  /*3a30*/  FSEL R16, R16, -INF , P6 ;  /* 0xff80000010107808 */ /* 0x000fe20003000000 */
[----:B------:R-:W-:Y:S01]  /*3a40*/  STL [R1+0x1e8], R207 ;  /* 0x0001e8cf01007387 */ /* 0x000fe20000100800 */
[----:B------:R-:W-:Y:S01]  /*3a50*/  ISETP.GE.AND P6, PT, R0, R5, PT ;  /* 0x000000050000720c */ /* 0x000fe20003fc6270 */
[----:B------:R-:W-:Y:S01]  /*3a60*/  VIADD R5, R55, 0x1b ;  /* 0x0000001b37057836 */ /* 0x000fe20000000000 */
[----:B------:R-:W-:Y:S01]  /*3a70*/  FMNMX3 R4, R4, R41, R38, !PT ;  /* 0x0000002904047276 */ /* 0x000fe20007800026 */
[----:B------:R-:W-:Y:S01]  /*3a80*/  STL [R1+0x1e4], R206 ;  /* 0x0001e4ce01007387 */ /* 0x000fe20000100800 */
[----:B------:R-:W-:Y:S02]  /*3a90*/  FSEL R13, R13, -INF , P5 ;  /* 0xff8000000d0d7808 */ /* 0x000fe40002800000 */
[----:B------:R-:W-:Y:S01]  /*3aa0*/  FMNMX3 R4, R4, R37, R36, !PT ;  /* 0x0000002504047276 */ /* 0x000fe20007800024 */
[----:B------:R-:W-:Y:S01]  /*3ab0*/  STL [R1+0x1e0], R205 ;  /* 0x0001e0cd01007387 */ /* 0x000fe20000100800 */
[----:B------:R-:W-:Y:S01]  /*3ac0*/  ISETP.GE.AND P5, PT, R0, R5, PT ;  /* 0x000000050000720c */ /* 0x000fe20003fa6270 */
[----:B------:R-:W-:Y:S01]  /*3ad0*/  VIADD R5, R55, 0x1c ;  /* 0x0000001c37057836 */ /* 0x000fe20000000000 */
[----:B------:R-:W-:Y:S01]  /*3ae0*/  FMNMX3 R4, R4, R19, R20, !PT ;  /* 0x0000001304047276 */ /* 0x000fe20007800014 */
[----:B------:R-:W-:Y:S01]  /*3af0*/  STL [R1+0x1dc], R204 ;  /* 0x0001dccc01007387 */ /* 0x000fe20000100800 */
[----:B------:R-:W-:-:S02]  /*3b00*/  FSEL R14, R14, -INF , P0 ;  /* 0xff8000000e0e7808 */ /* 0x000fc40000000000 */
        /* <DEDUP_REMOVED lines=8> */
[C---:B------:R-:W-:Y:S01]  /*3b90*/  VIADD R5, R55.reuse, 0x1e ;  /* 0x0000001e37057836 */ /* 0x040fe20000000000 */
[----:B------:R-:W-:Y:S01]  /*3ba0*/  FSEL R12, R12, -INF , P6 ;  /* 0xff8000000c0c7808 */ /* 0x000fe20003000000 */
[----:B------:R-:W-:Y:S01]  /*3bb0*/  VIADD R55, R55, 0x1f ;  /* 0x0000001f37377836 */ /* 0x000fe20000000000 */
[----:B------:R-:W-:Y:S01]  /*3bc0*/  FMNMX3 R4, R4, R13, R14, !PT ;  /* 0x0000000d04047276 */ /* 0x000fe2000780000e */
[----:B------:R-:W-:Y:S01]  /*3bd0*/  STL [R1+0x1d0], R201 ;  /* 0x0001d0c901007387 */ /* 0x000fe20000100800 */
[----:B------:R-:W-:Y:S01]  /*3be0*/  ISETP.GE.AND P6, PT, R0, R5, PT ;  /* 0x000000050000720c */ /* 0x000fe20003fc6270 */
[----:B------:R-:W-:Y:S01]  /*3bf0*/  FMUL R5, R35, UR4 ;  /* 0x0000000423057c20 */ /* 0x000fe20008400000 */
[----:B------:R-:W-:Y:S01]  /*3c00*/  FSEL R8, R8, -INF , P5 ;  /* 0xff80000008087808 */ /* 0x000fe20002800000 */
[----:B------:R-:W-:Y:S01]  /*3c10*/  UIMAD.WIDE UR4, UR10, 0x2, URZ ;  /* 0x000000020a0478a5 */ /* 0x000fe2000f8e02ff */
[----:B------:R-:W-:Y:S01]  /*3c20*/  FSEL R10, R10, -INF , P0 ;  /* 0xff8000000a0a7808 */ /* 0x000fe20000000000 */
[----:B------:R-:W-:Y:S01]  /*3c30*/  STL [R1+0x1cc], R200 ;  /* 0x0001ccc801007387 */ /* 0x000fe20000100800 */
[----:B------:R-:W-:-:S02]  /*3c40*/  FMNMX3 R7, R4, R11, R12, !PT ;  /* 0x0000000b04077276 */ /* 0x000fc4000780000c */
[----:B------:R-:W-:Y:S01]  /*3c50*/  ISETP.GE.AND P5, PT, R0, R55, PT ;  /* 0x000000370000720c */ /* 0x000fe20003fa6270 */
[----:B------:R-:W-:Y:S01]  /*3c60*/  STL [R1+0x1c8], R199 ;  /* 0x0001c8c701007387 */ /* 0x000fe20000100800 */
[----:B------:R-:W-:Y:S02]  /*3c70*/  FSEL R9, R9, -INF , P4 ;  /* 0xff80000009097808 */ /* 0x000fe40002000000 */
[----:B------:R-:W-:Y:S01]  /*3c80*/  FSEL R6, R6, -INF , P6 ;  /* 0xff80000006067808 */ /* 0x000fe20003000000 */
[----:B------:R-:W-:Y:S01]  /*3c90*/  STL [R1+0x1c4], R198 ;  /* 0x0001c4c601007387 */ /* 0x000fe20000100800 */
[----:B------:R-:W-:Y:S02]  /*3ca0*/  FMNMX3 R7, R7, R8, R10, !PT ;  /* 0x0000000807077276 */ /* 0x000fe4000780000a */
[----:B------:R-:W-:Y:S01]  /*3cb0*/  FSEL R5, R5, -INF , P5 ;  /* 0xff80000005057808 */ /* 0x000fe20002800000 */
[----:B------:R-:W-:Y:S01]  /*3cc0*/  STL [R1+0x1c0], R197 ;  /* 0x0001c0c501007387 */ /* 0x000fe20000100800 */
[----:B------:R-:W-:-:S02]  /*3cd0*/  FMNMX3 R4, R7, R9, R6, !PT ;  /* 0x0000000907047276 */ /* 0x000fc40007800006 */
[----:B------:R-:W-:Y:S01]  /*3ce0*/  SHF.R.U32.HI R23, RZ, 0x5, R57 ;  /* 0x00000005ff177819 */ /* 0x000fe20000011639 */
[----:B------:R-:W-:Y:S01]  /*3cf0*/  STL [R1+0x1bc], R196 ;  /* 0x0001bcc401007387 */ /* 0x000fe20000100800 */
[----:B------:R-:W-:Y:S02]  /*3d00*/  FMNMX R7, R5, R4, !PT ;  /* 0x0000000405077209 */ /* 0x000fe40007800000 */
[----:B------:R-:W-:Y:S01]  /*3d10*/  LOP3.LUT R4, R58, 0x1f, RZ, 0xc0, !PT ;  /* 0x0000001f3a047812 */ /* 0x000fe200078ec0ff */
[----:B------:R-:W-:Y:S01]  /*3d20*/  STL [R1+0x1b8], R195 ;  /* 0x0001b8c301007387 */ /* 0x000fe20000100800 */
[----:B------:R-:W-:Y:S02]  /*3d30*/  LOP3.LUT R226, R216, 0x4, R23, 0xf8, !PT ;  /* 0x00000004d8e27812 */ /* 0x000fe400078ef817 */
[----:B------:R-:W-:Y:S01]  /*3d40*/  ISETP.GE.U32.AND P4, PT, R4, 0x10, PT ;  /* 0x000000100400780c */ /* 0x000fe20003f86070 */
[----:B------:R-:W0:Y:S01]  /*3d50*/  SHFL.BFLY PT, R22, R7, 0x10, 0x1f ;  /* 0x0e001f0007167f89 */ /* 0x000e2200000e0000 */
[----:B------:R-:W-:Y:S01]  /*3d60*/  ISETP.GE.U32.AND P5, PT, R57, 0x80, PT ;  /* 0x000000803900780c */ /* 0x000fe20003fa6070 */
[----:B------:R-:W-:-:S02]  /*3d70*/  IMAD.HI R4, R39, 0x2, RZ ;  /* 0x0000000227047827 */ /* 0x000fc400078e02ff */
[----:B------:R-:W-:Y:S04]  /*3d80*/  STL [R1+0x1b4], R194 ;  /* 0x0001b4c201007387 */ /* 0x000fe80000100800 */
[----:B------:R-:W-:Y:S04]  /*3d90*/  STL [R1+0x1b0], R193 ;  /* 0x0001b0c101007387 */ /* 0x000fe80000100800 */
[----:B------:R-:W-:Y:S04]  /*3da0*/  STL [R1+0x1ac], R192 ;  /* 0x0001acc001007387 */ /* 0x000fe80000100800 */
[----:B------:R-:W-:Y:S04]  /*3db0*/  STL [R1+0x1a8], R191 ;  /* 0x0001a8bf01007387 */ /* 0x000fe80000100800 */
[----:B------:R-:W-:Y:S01]  /*3dc0*/  STL [R1+0x1a4], R190 ;  /* 0x0001a4be01007387 */ /* 0x000fe20000100800 */
[----:B0-----:R-:W-:Y:S01]  /*3dd0*/  FMNMX R21, R7, R22, !PT ;  /* 0x0000001607157209 */ /* 0x001fe20007800000 */
[----:B------:R-:W-:-:S02]  /*3de0*/  IMAD.SHL.U32 R7, R39, 0x2, RZ ;  /* 0x0000000227077824 */ /* 0x000fc400078e00ff */
[----:B------:R-:W-:Y:S04]  /*3df0*/  STL [R1+0x1a0], R189 ;  /* 0x0001a0bd01007387 */ /* 0x000fe80000100800 */
[----:B----4-:R0:W-:Y:S01]  /*3e00*/  @!P4 STS [R226+UR58], R21 ;  /* 0x00000015e200c988 */ /* 0x0101e2000800083a */
[----:B---3--:R-:W-:Y:S02]  /*3e10*/  IADD3 R88, P0, P6, R7, UR8, R88 ;  /* 0x0000000807587c10 */ /* 0x008fe4000fe1e058 */
[----:B------:R-:W0:Y:S08]  /*3e20*/  LDC R7, c[0x0][0x3d8] ;  /* 0x0000f600ff077b82 */ /* 0x000e300000000800 */
[----:B------:R-:W-:Y:S01]  /*3e30*/  BAR.SYNC.DEFER_BLOCKING 0x0 ;  /* 0x0000000000007b1d */ /* 0x000fe20000010000 */
[----:B------:R-:W-:-:S02]  /*3e40*/  IADD3.X R4, PT, PT, R4, UR5, R89, P0, P6 ;  /* 0x0000000504047c10 */ /* 0x000fc400087ec459 */
[----:B------:R-:W-:-:S04]  /*3e50*/  LOP3.LUT P0, RZ, R58, 0x1, RZ, 0xc0, !PT ;  /* 0x000000013aff7812 */ /* 0x000fc8000780c0ff */
[----:B------:R-:W-:Y:S01]  /*3e60*/  ISETP.LT.U32.AND P0, PT, R57, 0x80, !P0 ;  /* 0x000000803900780c */ /* 0x000fe20004701070 */
[----:B------:R-:W-:Y:S04]  /*3e70*/  STL [R1+0x19c], R188 ;  /* 0x00019cbc01007387 */ /* 0x000fe80000100800 */
[----:B------:R-:W-:Y:S04]  /*3e80*/  STL [R1+0x198], R187 ;  /* 0x000198bb01007387 */ /* 0x000fe80000100800 */
[----:B------:R-:W-:Y:S04]  /*3e90*/  STL [R1+0x194], R186 ;  /* 0x000194ba01007387 */ /* 0x000fe80000100800 */
[----:B------:R-:W-:Y:S01]  /*3ea0*/  STL [R1+0x190], R185 ;  /* 0x000190b901007387 */ /* 0x000fe20000100800 */
[----:B0-----:R-:W-:-:S03]  /*3eb0*/  IMAD R21, R40, R7, RZ ;  /* 0x0000000728157224 */ /* 0x001fc600078e02ff */
[----:B------:R-:W0:Y:S02]  /*3ec0*/  @!P5 LDS R54, [R219] ;  /* 0x00000000db36d984 */ /* 0x000e240000000800 */
[C---:B------:R-:W-:Y:S02]  /*3ed0*/  LEA R220, P6, R21.reuse, R88, 0x1 ;  /* 0x0000005815dc7211 */ /* 0x040fe400078c08ff */
[----:B------:R-:W-:Y:S02]  /*3ee0*/  STL [R1+0x18c], R184 ;  /* 0x00018cb801007387 */ /* 0x000fe40000100800 */
[----:B------:R-:W-:Y:S02]  /*3ef0*/  LEA.HI.X.SX32 R221, R21, R4, 0x1, P6 ;  /* 0x0000000415dd7211 */ /* 0x000fe400030f0eff */
[----:B------:R-:W-:Y:S04]  /*3f00*/  STL [R1+0x188], R183 ;  /* 0x000188b701007387 */ /* 0x000fe80000100800 */
[----:B------:R-:W-:Y:S04]  /*3f10*/  STL [R1+0x184], R182 ;  /* 0x000184b601007387 */ /* 0x000fe80000100800 */
[----:B------:R-:W-:Y:S04]  /*3f20*/  STL [R1+0x180], R181 ;  /* 0x000180b501007387 */ /* 0x000fe80000100800 */
[----:B------:R-:W-:Y:S04]  /*3f30*/  STL [R1+0x17c], R180 ;  /* 0x00017cb401007387 */ /* 0x000fe80000100800 */
[----:B------:R-:W-:Y:S04]  /*3f40*/  STL [R1+0x178], R179 ;  /* 0x000178b301007387 */ /* 0x000fe80000100800 */
[----:B------:R-:W-:Y:S04]  /*3f50*/  STL [R1+0x174], R178 ;  /* 0x000174b201007387 */ /* 0x000fe80000100800 */
[----:B------:R-:W-:Y:S04]  /*3f60*/  STL [R1+0x170], R177 ;  /* 0x000170b101007387 */ /* 0x000fe80000100800 */
[----:B------:R-:W-:Y:S04]  /*3f70*/  STL [R1+0x16c], R176 ;  /* 0x00016cb001007387 */ /* 0x000fe80000100800 */
[----:B0-----:R-:W0:Y:S04]  /*3f80*/  SHFL.BFLY PT, R23, R54, 0x1, 0x1f ;  /* 0x0c201f0036177f89 */ /* 0x001e2800000e0000 */
[----:B------:R-:W-:Y:S04]  /*3f90*/  STL [R1+0x168], R175 ;  /* 0x000168af01007387 */ /* 0x000fe80000100800 */
[----:B------:R-:W-:Y:S04]  /*3fa0*/  STL [R1+0x164], R174 ;  /* 0x000164ae01007387 */ /* 0x000fe80000100800 */
[----:B------:R-:W-:Y:S04]  /*3fb0*/  STL [R1+0x160], R167 ;  /* 0x000160a701007387 */ /* 0x000fe80000100800 */
[----:B------:R-:W-:Y:S04]  /*3fc0*/  STL [R1+0x15c], R166 ;  /* 0x00015ca601007387 */ /* 0x000fe80000100800 */
[----:B------:R-:W-:Y:S01]  /*3fd0*/  STL [R1+0x158], R165 ;  /* 0x000158a501007387 */ /* 0x000fe20000100800 */
[----:B0-----:R-:W-:Y:S01]  /*3fe0*/  FMNMX R22, R54, R23, !PT ;  /* 0x0000001736167209 */ /* 0x001fe20007800000 */
[----:B------:R-:W-:-:S02]  /*3ff0*/  IMAD R23, R7, 0x2, R21 ;  /* 0x0000000207177824 */ /* 0x000fc400078e0215 */
[----:B------:R-:W-:Y:S02]  /*4000*/  STL [R1+0x154], R164 ;  /* 0x000154a401007387 */ /* 0x000fe40000100800 */
[----:B------:R-:W-:Y:S01]  /*4010*/  IMAD R21, R7, 0x2, R23 ;  /* 0x0000000207157824 */ /* 0x000fe200078e0217 */
[C---:B------:R-:W-:Y:S01]  /*4020*/  LEA R158, P6, R23.reuse, R88, 0x1 ;  /* 0x00000058179e7211 */ /* 0x040fe200078c08ff */
[----:B------:R-:W-:Y:S03]  /*4030*/  @P0 STS [R219], R22 ;  /* 0x00000016db000388 */ /* 0x000fe60000000800 */
[----:B------:R-:W-:Y:S01]  /*4040*/  LEA.HI.X.SX32 R159, R23, R4, 0x1, P6 ;  /* 0x00000004179f7211 */ /* 0x000fe200030f0eff */
[----:B------:R-:W-:Y:S01]  /*4050*/  IMAD R23, R7, 0x2, R21 ;  /* 0x0000000207177824 */ /* 0x000fe200078e0215 */
[C---:B------:R-:W-:Y:S01]  /*4060*/  LEA R156, P6, R21.reuse, R88, 0x1 ;  /* 0x00000058159c7211 */ /* 0x040fe200078c08ff */
[----:B------:R-:W-:Y:S03]  /*4070*/  BAR.SYNC.DEFER_BLOCKING 0x0 ;  /* 0x0000000000007b1d */ /* 0x000fe60000010000 */
[----:B------:R-:W-:Y:S01]  /*4080*/  LEA.HI.X.SX32 R157, R21, R4, 0x1, P6 ;  /* 0x00000004159d7211 */ /* 0x000fe200030f0eff */
[----:B------:R-:W-:Y:S01]  /*4090*/  IMAD R21, R7, 0x2, R23 ;  /* 0x0000000207157824 */ /* 0x000fe200078e0217 */
[C---:B------:R-:W-:Y:S01]  /*40a0*/  LEA R154, P6, R23.reuse, R88, 0x1 ;  /* 0x00000058179a7211 */ /* 0x040fe200078c08ff */
[----:B------:R-:W-:Y:S03]  /*40b0*/  STL [R1+0x150], R163 ;  /* 0x000150a301007387 */ /* 0x000fe60000100800 */
        /* <DEDUP_REMOVED lines=11> */
[----:B------:R-:W0:Y:S03]  /*4170*/  LDS R169, [R216+UR58] ;  /* 0x0000003ad8a97984 */ /* 0x000e260008000800 */
[----:B------:R-:W-:Y:S01]  /*4180*/  LEA.HI.X.SX32 R151, R21, R4, 0x1, P6 ;  /* 0x0000000415977211 */ /* 0x000fe200030f0eff */
[----:B------:R-:W-:Y:S01]  /*4190*/  IMAD R21, R7, 0x2, R23 ;  /* 0x0000000207157824 */ /* 0x000fe200078e0217 */
[C---:B------:R-:W-:Y:S01]  /*41a0*/  LEA R148, P6, R23.reuse, R88, 0x1 ;  /* 0x0000005817947211 */ /* 0x040fe200078c08ff */
[----:B------:R-:W-:Y:S03]  /*41b0*/  STL [R1+0x144], R160 ;  /* 0x000144a001007387 */ /* 0x000fe60000100800 */
[----:B------:R-:W-:Y:S01]  /*41c0*/  LEA.HI.X.SX32 R149, R23, R4, 0x1, P6 ;  /* 0x0000000417957211 */ /* 0x000fe200030f0eff */
[----:B------:R-:W-:Y:S01]  /*41d0*/  IMAD R23, R7, 0x2, R21 ;  /* 0x0000000207177824 */ /* 0x000fe200078e0215 */
[C---:B------:R-:W-:Y:S01]  /*41e0*/  LEA R146, P6, R21.reuse, R88, 0x1 ;  /* 0x0000005815927211 */ /* 0x040fe200078c08ff */
[----:B------:R1:W-:Y:S03]  /*41f0*/  STL [R1+0x140], R3 ;  /* 0x0001400301007387 */ /* 0x0003e60000100800 */
[----:B------:R-:W-:Y:S01]  /*4200*/  LEA.HI.X.SX32 R147, R21, R4, 0x1, P6 ;  /* 0x0000000415937211 */ /* 0x000fe200030f0eff */
[----:B------:R-:W-:Y:S01]  /*4210*/  IMAD R21, R7, 0x2, R23 ;  /* 0x0000000207157824 */ /* 0x000fe200078e0217 */
[C---:B------:R-:W-:Y:S01]  /*4220*/  LEA R144, P6, R23.reuse, R88, 0x1 ;  /* 0x0000005817907211 */ /* 0x040fe200078c08ff */
[----:B------:R-:W-:Y:S03]  /*4230*/  STL.64 [R1+0xe0], R220 ;  /* 0x0000e0dc01007387 */ /* 0x000fe60000100a00 */
[----:B------:R-:W-:Y:S01]  /*4240*/  LEA.HI.X.SX32 R145, R23, R4, 0x1, P6 ;  /* 0x0000000417917211 */ /* 0x000fe200030f0eff */
[----:B------:R-:W-:Y:S01]  /*4250*/  IMAD R23, R7, 0x2, R21 ;  /* 0x0000000207177824 */ /* 0x000fe200078e0215 */
[C---:B------:R-:W-:Y:S01]  /*4260*/  LEA R142, P6, R21.reuse, R88, 0x1 ;  /* 0x00000058158e7211 */ /* 0x040fe200078c08ff */
[----:B------:R-:W-:Y:S03]  /*4270*/  STL.64 [R1+0xd8], R214 ;  /* 0x0000d8d601007387 */ /* 0x000fe60000100a00 */
[----:B------:R-:W-:Y:S01]  /*4280*/  LEA.HI.X.SX32 R143, R21, R4, 0x1, P6 ;  /* 0x00000004158f7211 */ /* 0x000fe200030f0eff */
[----:B------:R-:W-:Y:S01]  /*4290*/  IMAD R21, R7, 0x2, R23 ;  /* 0x0000000207157824 */ /* 0x000fe200078e0217 */
[----:B------:R-:W-:-:S04]  /*42a0*/  LEA R140, P6, R23, R88, 0x1 ;  /* 0x00000058178c7211 */ /* 0x000fc800078c08ff */
[----:B------:R-:W-:Y:S01]  /*42b0*/  LEA.HI.X.SX32 R141, R23, R4, 0x1, P6 ;  /* 0x00000004178d7211 */ /* 0x000fe200030f0eff */
[----:B------:R-:W-:Y:S01]  /*42c0*/  IMAD R23, R7, 0x2, R21 ;  /* 0x0000000207177824 */ /* 0x000fe200078e0215 */
[----:B------:R-:W-:-:S04]  /*42d0*/  LEA R138, P6, R21, R88, 0x1 ;  /* 0x00000058158a7211 */ /* 0x000fc800078c08ff */
[----:B------:R-:W-:Y:S01]  /*42e0*/  LEA.HI.X.SX32 R139, R21, R4, 0x1, P6 ;  /* 0x00000004158b7211 */ /* 0x000fe200030f0eff */
[----:B------:R-:W-:Y:S01]  /*42f0*/  IMAD R21, R7, 0x2, R23 ;  /* 0x0000000207157824 */ /* 0x000fe200078e0217 */
[----:B------:R-:W-:Y:S02]  /*4300*/  LEA R136, P6, R23, R88, 0x1 ;  /* 0x0000005817887211 */ /* 0x000fe400078c08ff */
[----:B0-----:R-:W-:Y:S02]  /*4310*/  FMNMX R169, R169, -INF , !PT ;  /* 0xff800000a9a97809 */ /* 0x001fe40007800000 */
[----:B------:R-:W-:Y:S01]  /*4320*/  LEA.HI.X.SX32 R137, R23, R4, 0x1, P6 ;  /* 0x0000000417897211 */ /* 0x000fe200030f0eff */
[----:B------:R-:W-:Y:S01]  /*4330*/  IMAD R23, R7, 0x2, R21 ;  /* 0x0000000207177824 */ /* 0x000fe200078e0215 */
[----:B------:R-:W-:Y:S01]  /*4340*/  LEA R134, P6, R21, R88, 0x1 ;  /* 0x0000005815867211 */ /* 0x000fe200078c08ff */
[--C-:B------:R-:W-:Y:S01]  /*4350*/  FADD R56, R56, -R169.reuse ;  /* 0x800000a938387221 */ /* 0x100fe20000000000 */
[--C-:B------:R-:W-:Y:S01]  /*4360*/  FADD R53, R53, -R169.reuse ;  /* 0x800000a935357221 */ /* 0x100fe20000000000 */
[----:B------:R-:W-:Y:S01]  /*4370*/  FADD R52, R52, -R169 ;  /* 0x800000a934347221 */ /* 0x000fe20000000000 */
[----:B------:R-:W-:Y:S01]  /*4380*/  LEA.HI.X.SX32 R135, R21, R4, 0x1, P6 ;  /* 0x0000000415877211 */ /* 0x000fe200030f0eff */
[----:B------:R-:W-:Y:S01]  /*4390*/  IMAD R21, R7, 0x2, R23 ;  /* 0x0000000207157824 */ /* 0x000fe200078e0217 */
[----:B------:R-:W-:Y:S01]  /*43a0*/  LEA R132, P6, R23, R88, 0x1 ;  /* 0x0000005817847211 */ /* 0x000fe200078c08ff */
[----:B------:R-:W-:Y:S01]  /*43b0*/  FMUL R56, R56, 1.4426950216293334961 ;  /* 0x3fb8aa3b38387820 */ /* 0x000fe20000400000 */
[----:B------:R-:W-:Y:S01]  /*43c0*/  FMUL R53, R53, 1.4426950216293334961 ;  /* 0x3fb8aa3b35357820 */ /* 0x000fe20000400000 */
[----:B------:R-:W-:Y:S01]  /*43d0*/  FMUL R52, R52, 1.4426950216293334961 ;  /* 0x3fb8aa3b34347820 */ /* 0x000fe20000400000 */
[----:B------:R-:W-:Y:S01]  /*43e0*/  LEA.HI.X.SX32 R133, R23, R4, 0x1, P6 ;  /* 0x0000000417857211 */ /* 0x000fe200030f0eff */
[----:B------:R-:W-:Y:S01]  /*43f0*/  IMAD R23, R7, 0x2, R21 ;  /* 0x0000000207177824 */ /* 0x000fe200078e0215 */
[----:B------:R-:W-:Y:S01]  /*4400*/  LEA R130, P6, R21, R88, 0x1 ;  /* 0x0000005815827211 */ /* 0x000fe200078c08ff */
[----:B------:R-:W-:Y:S01]  /*4410*/  MUFU.EX2 R170, R56 ;  /* 0x0000003800aa7308 */ /* 0x000fe20000000800 */
[--C-:B------:R-:W-:Y:S01]  /*4420*/  FADD R51, R51, -R169.reuse ;  /* 0x800000a933337221 */ /* 0x100fe20000000000 */
[----:B------:R-:W-:Y:S01]  /*4430*/  FADD R22, R19, -R169 ;  /* 0x800000a913167221 */ /* 0x000fe20000000000 */
[----:B------:R-:W-:Y:S01]  /*4440*/  LEA.HI.X.SX32 R131, R21, R4, 0x1, P6 ;  /* 0x0000000415837211 */ /* 0x000fe200030f0eff */
[----:B------:R-:W-:Y:S01]  /*4450*/  IMAD R21, R7, 0x2, R23 ;  /* 0x0000000207157824 */ /* 0x000fe200078e0217 */
[----:B------:R-:W-:Y:S01]  /*4460*/  LEA R128, P6, R23, R88, 0x1 ;  /* 0x0000005817807211 */ /* 0x000fe200078c08ff */
[----:B------:R-:W-:Y:S01]  /*4470*/  FMUL R51, R51, 1.4426950216293334961 ;  /* 0x3fb8aa3b33337820 */ /* 0x000fe20000400000 */
[----:B------:R-:W-:Y:S01]  /*4480*/  FADD R50, R50, -R169 ;  /* 0x800000a932327221 */ /* 0x000fe20000000000 */
[----:B------:R-:W0:Y:S01]  /*4490*/  MUFU.EX2 R168, R53 ;  /* 0x0000003500a87308 */ /* 0x000e220000000800 */
[----:B------:R-:W-:Y:S01]  /*44a0*/  LEA.HI.X.SX32 R129, R23, R4, 0x1, P6 ;  /* 0x0000000417817211 */ /* 0x000fe200030f0eff */
[----:B------:R-:W-:Y:S01]  /*44b0*/  IMAD R23, R7, 0x2, R21 ;  /* 0x0000000207177824 */ /* 0x000fe200078e0215 */
[----:B------:R-:W-:Y:S01]  /*44c0*/  LEA R126, P6, R21, R88, 0x1 ;  /* 0x00000058157e7211 */ /* 0x000fe200078c08ff */
[----:B------:R-:W-:Y:S01]  /*44d0*/  FMUL R50, R50, 1.4426950216293334961 ;  /* 0x3fb8aa3b32327820 */ /* 0x000fe20000400000 */
[--C-:B------:R-:W-:Y:S01]  /*44e0*/  FADD R49, R49, -R169.reuse ;  /* 0x800000a931317221 */ /* 0x100fe20000000000 */
[----:B------:R-:W-:Y:S01]  /*44f0*/  FADD R48, R48, -R169 ;  /* 0x800000a930307221 */ /* 0x000fe20000000000 */
[----:B------:R-:W-:Y:S01]  /*4500*/  LEA.HI.X.SX32 R127, R21, R4, 0x1, P6 ;  /* 0x00000004157f7211 */ /* 0x000fe200030f0eff */
[----:B------:R-:W-:Y:S01]  /*4510*/  IMAD R21, R7, 0x2, R23 ;  /* 0x0000000207157824 */ /* 0x000fe200078e0217 */
[----:B------:R-:W-:Y:S01]  /*4520*/  LEA R124, P6, R23, R88, 0x1 ;  /* 0x00000058177c7211 */ /* 0x000fe200078c08ff */
[----:B------:R-:W2:Y:S01]  /*4530*/  MUFU.EX2 R193, R52 ;  /* 0x0000003400c17308 */ /* 0x000ea20000000800 */
[----:B------:R-:W-:Y:S01]  /*4540*/  FMUL R49, R49, 1.4426950216293334961 ;  /* 0x3fb8aa3b31317820 */ /* 0x000fe20000400000 */
[----:B------:R-:W-:Y:S01]  /*4550*/  FMUL R48, R48, 1.4426950216293334961 ;  /* 0x3fb8aa3b30307820 */ /* 0x000fe20000400000 */
[----:B------:R-:W-:Y:S01]  /*4560*/  LEA.HI.X.SX32 R125, R23, R4, 0x1, P6 ;  /* 0x00000004177d7211 */ /* 0x000fe200030f0eff */
[----:B------:R-:W-:Y:S01]  /*4570*/  IMAD R23, R7, 0x2, R21 ;  /* 0x0000000207177824 */ /* 0x000fe200078e0215 */
[----:B------:R-:W-:Y:S01]  /*4580*/  LEA R122, P6, R21, R88, 0x1 ;  /* 0x00000058157a7211 */ /* 0x000fe200078c08ff */
[--C-:B------:R-:W-:Y:S01]  /*4590*/  FADD R47, R47, -R169.reuse ;  /* 0x800000a92f2f7221 */ /* 0x100fe20000000000 */
[----:B------:R-:W-:Y:S01]  /*45a0*/  FADD R46, R46, -R169 ;  /* 0x800000a92e2e7221 */ /* 0x000fe20000000000 */
[----:B------:R-:W3:Y:S01]  /*45b0*/  MUFU.EX2 R194, R51 ;  /* 0x0000003300c27308 */ /* 0x000ee20000000800 */
[----:B------:R-:W-:Y:S01]  /*45c0*/  LEA.HI.X.SX32 R123, R21, R4, 0x1, P6 ;  /* 0x00000004157b7211 */ /* 0x000fe200030f0eff */
[----:B------:R-:W-:Y:S01]  /*45d0*/  IMAD R21, R7, 0x2, R23 ;  /* 0x0000000207157824 */ /* 0x000fe200078e0217 */
[----:B------:R-:W-:Y:S01]  /*45e0*/  LEA R120, P6, R23, R88, 0x1 ;  /* 0x0000005817787211 */ /* 0x000fe200078c08ff */
[----:B------:R-:W-:Y:S01]  /*45f0*/  FMUL R47, R47, 1.4426950216293334961 ;  /* 0x3fb8aa3b2f2f7820 */ /* 0x000fe20000400000 */
[----:B------:R-:W-:Y:S01]  /*4600*/  FMUL R46, R46, 1.4426950216293334961 ;  /* 0x3fb8aa3b2e2e7820 */ /* 0x000fe20000400000 */
[----:B------:R-:W-:Y:S01]  /*4610*/  FADD R45, R45, -R169 ;  /* 0x800000a92d2d7221 */ /* 0x000fe20000000000 */
[----:B------:R-:W-:Y:S01]  /*4620*/  LEA.HI.X.SX32 R121, R23, R4, 0x1, P6 ;  /* 0x0000000417797211 */ /* 0x000fe200030f0eff */
[----:B------:R-:W-:Y:S01]  /*4630*/  IMAD R23, R7, 0x2, R21 ;  /* 0x0000000207177824 */ /* 0x000fe200078e0215 */
[----:B------:R-:W-:Y:S01]  /*4640*/  LEA R118, P6, R21, R88, 0x1 ;  /* 0x0000005815767211 */ /* 0x000fe200078c08ff */
[----:B------:R-:W4:Y:S01]  /*4650*/  MUFU.EX2 R191, R50 ;  /* 0x0000003200bf7308 */ /* 0x000f220000000800 */
[----:B------:R-:W-:Y:S01]  /*4660*/  FMUL R45, R45, 1.4426950216293334961 ;  /* 0x3fb8aa3b2d2d7820 */ /* 0x000fe20000400000 */
[----:B------:R-:W-:Y:S01]  /*4670*/  FADD R44, R44, -R169 ;  /* 0x800000a92c2c7221 */ /* 0x000fe20000000000 */
[----:B------:R-:W-:Y:S01]  /*4680*/  LEA.HI.X.SX32 R119, R21, R4, 0x1, P6 ;  /* 0x0000000415777211 */ /* 0x000fe200030f0eff */
[----:B------:R-:W-:Y:S01]  /*4690*/  IMAD R21, R7, 0x2, R23 ;  /* 0x0000000207157824 */ /* 0x000fe200078e0217 */
[----:B------:R-:W-:Y:S01]  /*46a0*/  LEA R116, P6, R23, R88, 0x1 ;  /* 0x0000005817747211 */ /* 0x000fe200078c08ff */
[----:B------:R-:W-:Y:S01]  /*46b0*/  FMUL R44, R44, 1.4426950216293334961 ;  /* 0x3fb8aa3b2c2c7820 */ /* 0x000fe20000400000 */
[----:B------:R-:W-:Y:S01]  /*46c0*/  FADD R43, R43, -R169 ;  /* 0x800000a92b2b7221 */ /* 0x000fe20000000000 */
[----:B------:R-:W-:Y:S01]  /*46d0*/  IMAD R19, R7, 0x2, R21 ;  /* 0x0000000207137824 */ /* 0x000fe200078e0215 */
[----:B------:R-:W-:Y:S01]  /*46e0*/  LEA.HI.X.SX32 R117, R23, R4, 0x1, P6 ;  /* 0x0000000417757211 */ /* 0x000fe200030f0eff */
[----:B------:R-:W0:Y:S01]  /*46f0*/  MUFU.EX2 R192, R49 ;  /* 0x0000003100c07308 */ /* 0x000e220000000800 */
[----:B------:R-:W-:Y:S01]  /*4700*/  LEA R114, P6, R21, R88, 0x1 ;  /* 0x0000005815727211 */ /* 0x000fe200078c08ff */
[--C-:B------:R-:W-:Y:S01]  /*4710*/  FADD R20, R20, -R169.reuse ;  /* 0x800000a914147221 */ /* 0x100fe20000000000 */
[----:B------:R-:W-:Y:S01]  /*4720*/  FMUL R43, R43, 1.4426950216293334961 ;  /* 0x3fb8aa3b2b2b7820 */ /* 0x000fe20000400000 */
[----:B------:R-:W-:Y:S01]  /*4730*/  FADD R42, R42, -R169 ;  /* 0x800000a92a2a7221 */ /* 0x000fe20000000000 */
[----:B------:R-:W-:Y:S01]  /*4740*/  LEA.HI.X.SX32 R115, R21, R4, 0x1, P6 ;  /* 0x0000000415737211 */ /* 0x000fe200030f0eff */
[----:B------:R-:W-:Y:S01]  /*4750*/  IMAD R21, R7, 0x2, R19 ;  /* 0x0000000207157824 */ /* 0x000fe200078e0213 */
[----:B------:R-:W-:Y:S01]  /*4760*/  LEA R112, P6, R19, R88, 0x1 ;  /* 0x0000005813707211 */ /* 0x000fe200078c08ff */
[----:B------:R-:W1:Y:S01]  /*4770*/  MUFU.EX2 R189, R48 ;  /* 0x0000003000bd7308 */ /* 0x000e620000000800 */
[----:B------:R-:W-:Y:S01]  /*4780*/  FMUL R23, R20, 1.4426950216293334961 ;  /* 0x3fb8aa3b14177820 */ /* 0x000fe20000400000 */
[----:B------:R-:W-:Y:S01]  /*4790*/  FADD R20, R17, -R169 ;  /* 0x800000a911147221 */ /* 0x000fe20000000000 */
[----:B------:R-:W-:Y:S01]  /*47a0*/  LEA.HI.X.SX32 R113, R19, R4, 0x1, P6 ;  /* 0x0000000413717211 */ /* 0x000fe200030f0eff */
[----:B------:R-:W-:Y:S01]  /*47b0*/  IMAD R19, R7, 0x2, R21 ;  /* 0x0000000207137824 */ /* 0x000fe200078e0215 */
[----:B------:R-:W-:Y:S01]  /*47c0*/  LEA R110, P6, R21, R88, 0x1 ;  /* 0x00000058156e7211 */ /* 0x000fe200078c08ff */
[----:B------:R-:W-:Y:S01]  /*47d0*/  FMUL R42, R42, 1.4426950216293334961 ;  /* 0x3fb8aa3b2a2a7820 */ /* 0x000fe20000400000 */
[----:B------:R-:W-:Y:S01]  /*47e0*/  FADD R41, R41, -R169 ;  /* 0x800000a929297221 */ /* 0x000fe20000000000 */
[----:B------:R-:W1:Y:S01]  /*47f0*/  MUFU.EX2 R190, R47 ;  /* 0x0000002f00be7308 */ /* 0x000e620000000800 */
[----:B------:R-:W-:Y:S01]  /*4800*/  LEA.HI.X.SX32 R111, R21, R4, 0x1, P6 ;  /* 0x00000004156f7211 */ /* 0x000fe200030f0eff */
[----:B0-----:R-:W-:Y:S01]  /*4810*/  FADD R21, R170, R168 ;  /* 0x000000a8aa157221 */ /* 0x001fe20000000000 */
[----:B------:R-:W-:Y:S01]  /*4820*/  LEA R108, P6, R19, R88, 0x1 ;  /* 0x00000058136c7211 */ /* 0x000fe200078c08ff */
[----:B------:R-:W-:-:S02]  /*4830*/  IMAD R17, R7, 0x2, R19 ;  /* 0x0000000207117824 */ /* 0x000fc400078e0213 */
[----:B------:R-:W-:Y:S01]  /*4840*/  FMUL R41, R41, 1.4426950216293334961 ;  /* 0x3fb8aa3b29297820 */ /* 0x000fe20000400000 */
[----:B--2---:R-:W-:Y:S01]  /*4850*/  FADD R21, R193, R21 ;  /* 0x00000015c1157221 */ /* 0x004fe20000000000 */
[----:B------:R-:W-:Y:S01]  /*4860*/  LEA.HI.X.SX32 R109, R19, R4, 0x1, P6 ;  /* 0x00000004136d7211 */ /* 0x000fe200030f0eff */
[----:B------:R-:W0:Y:S01]  /*4870*/  MUFU.EX2 R187, R46 ;  /* 0x0000002e00bb7308 */ /* 0x000e220000000800 */
[----:B------:R-:W-:Y:S01]  /*4880*/  LEA R106, P6, R17, R88, 0x1 ;  /* 0x00000058116a7211 */ /* 0x000fe200078c08ff */
[----:B---3--:R-:W-:Y:S01]  /*4890*/  FADD R21, R194, R21 ;  /* 0x00000015c2157221 */ /* 0x008fe20000000000 */
[----:B------:R-:W-:Y:S01]  /*48a0*/  FADD R38, R38, -R169 ;  /* 0x800000a926267221 */ /* 0x000fe20000000000 */
[----:B------:R-:W-:Y:S01]  /*48b0*/  IMAD R19, R7, 0x2, R17 ;  /* 0x0000000207137824 */ /* 0x000fe200078e0211 */
[----:B------:R-:W-:Y:S01]  /*48c0*/  LEA.HI.X.SX32 R107, R17, R4, 0x1, P6 ;  /* 0x00000004116b7211 */ /* 0x000fe200030f0eff */
[----:B----4-:R-:W-:Y:S01]  /*48d0*/  FADD R21, R191, R21 ;  /* 0x00000015bf157221 */ /* 0x010fe20000000000 */
[----:B------:R-:W-:Y:S01]  /*48e0*/  FMUL R38, R38, 1.4426950216293334961 ;  /* 0x3fb8aa3b26267820 */ /* 0x000fe20000400000 */
[----:B------:R-:W2:Y:S01]  /*48f0*/  MUFU.EX2 R188, R45 ;  /* 0x0000002d00bc7308 */ /* 0x000ea20000000800 */
[----:B------:R-:W-:Y:S01]  /*4900*/  FADD R37, R37, -R169 ;  /* 0x800000a925257221 */ /* 0x000fe20000000000 */
[----:B------:R-:W-:Y:S01]  /*4910*/  FADD R21, R192, R21 ;  /* 0x00000015c0157221 */ /* 0x000fe20000000000 */
[----:B------:R-:W-:Y:S01]  /*4920*/  FADD R17, R15, -R169 ;  /* 0x800000a90f117221 */ /* 0x000fe20000000000 */
[----:B------:R-:W-:Y:S01]  /*4930*/  FMUL R20, R20, 1.4426950216293334961 ;  /* 0x3fb8aa3b14147820 */ /* 0x000fe20000400000 */
[----:B------:R-:W-:Y:S01]  /*4940*/  LEA R104, P6, R19, R88, 0x1 ;  /* 0x0000005813687211 */ /* 0x000fe200078c08ff */
[----:B-1----:R-:W-:Y:S01]  /*4950*/  FADD R21, R189, R21 ;  /* 0x00000015bd157221 */ /* 0x002fe20000000000 */
[----:B------:R-:W-:Y:S01]  /*4960*/  IMAD R15, R7, 0x2, R19 ;  /* 0x00000002070f7824 */ /* 0x000fe200078e0213 */
[----:B------:R-:W1:Y:S01]  /*4970*/  MUFU.EX2 R185, R44 ;  /* 0x0000002c00b97308 */ /* 0x000e620000000800 */
[----:B------:R-:W-:Y:S01]  /*4980*/  FMUL R37, R37, 1.4426950216293334961 ;  /* 0x3fb8aa3b25257820 */ /* 0x000fe20000400000 */
[----:B------:R-:W-:Y:S01]  /*4990*/  FADD R21, R190, R21 ;  /* 0x00000015be157221 */ /* 0x000fe20000000000 */
[--C-:B------:R-:W-:Y:S01]  /*49a0*/  FADD R36, R36, -R169.reuse ;  /* 0x800000a924247221 */ /* 0x100fe20000000000 */
[----:B------:R-:W-:Y:S01]  /*49b0*/  LEA.HI.X.SX32 R105, R19, R4, 0x1, P6 ;  /* 0x0000000413697211 */ /* 0x000fe200030f0eff */
[----:B------:R-:W-:Y:S01]  /*49c0*/  FADD R18, R18, -R169 ;  /* 0x800000a912127221 */ /* 0x000fe20000000000 */
[----:B0-----:R-:W-:Y:S01]  /*49d0*/  FADD R21, R187, R21 ;  /* 0x00000015bb157221 */ /* 0x001fe20000000000 */
[C---:B------:R-:W-:Y:S01]  /*49e0*/  LEA R102, P6, R15.reuse, R88, 0x1 ;  /* 0x000000580f667211 */ /* 0x040fe200078c08ff */
[----:B------:R-:W0:Y:S01]  /*49f0*/  MUFU.EX2 R186, R43 ;  /* 0x0000002b00ba7308 */ /* 0x000e220000000800 */
[----:B------:R-:W-:Y:S01]  /*4a00*/  FMUL R36, R36, 1.4426950216293334961 ;  /* 0x3fb8aa3b24247820 */ /* 0x000fe20000400000 */
[----:B--2---:R-:W-:Y:S01]  /*4a10*/  FADD R21, R188, R21 ;  /* 0x00000015bc157221 */ /* 0x004fe20000000000 */
[----:B------:R-:W-:Y:S01]  /*4a20*/  LEA.HI.X.SX32 R103, R15, R4, 0x1, P6 ;  /* 0x000000040f677211 */ /* 0x000fe200030f0eff */
[----:B------:R-:W-:Y:S01]  /*4a30*/  FMUL R18, R18, 1.4426950216293334961 ;  /* 0x3fb8aa3b12127820 */ /* 0x000fe20000400000 */
[----:B------:R-:W-:Y:S01]  /*4a40*/  FMUL R22, R22, 1.4426950216293334961 ;  /* 0x3fb8aa3b16167820 */ /* 0x000fe20000400000 */
[--C-:B------:R-:W-:Y:S01]  /*4a50*/  FADD R16, R16, -R169.reuse ;  /* 0x800000a910107221 */ /* 0x100fe20000000000 */
[----:B------:R-:W-:Y:S01]  /*4a60*/  FADD R11, R11, -R169 ;  /* 0x800000a90b0b7221 */ /* 0x000fe20000000000 */
[----:B------:R-:W2:Y:S01]  /*4a70*/  MUFU.EX2 R183, R42 ;  /* 0x0000002a00b77308 */ /* 0x000ea20000000800 */
[----:B-1----:R-:W-:Y:S01]  /*4a80*/  FADD R21, R185, R21 ;  /* 0x00000015b9157221 */ /* 0x002fe20000000000 */
[----:B------:R-:W-:Y:S01]  /*4a90*/  FMUL R16, R16, 1.4426950216293334961 ;  /* 0x3fb8aa3b10107820 */ /* 0x000fe20000400000 */
[--C-:B------:R-:W-:Y:S01]  /*4aa0*/  FADD R14, R14, -R169.reuse ;  /* 0x800000a90e0e7221 */ /* 0x100fe20000000000 */
[--C-:B------:R-:W-:Y:S01]  /*4ab0*/  FADD R12, R12, -R169.reuse ;  /* 0x800000a90c0c7221 */ /* 0x100fe20000000000 */
[--C-:B------:R-:W-:Y:S01]  /*4ac0*/  FADD R10, R10, -R169.reuse ;  /* 0x800000a90a0a7221 */ /* 0x100fe20000000000 */
[----:B------:R-:W-:Y:S01]  /*4ad0*/  FADD R9, R9, -R169 ;  /* 0x800000a909097221 */ /* 0x000fe20000000000 */
[----:B------:R-:W-:Y:S01]  /*4ae0*/  FMUL R14, R14, 1.4426950216293334961 ;  /* 0x3fb8aa3b0e0e7820 */ /* 0x000fe20000400000 */
[----:B------:R-:W1:Y:S01]  /*4af0*/  MUFU.EX2 R184, R41 ;  /* 0x0000002900b87308 */ /* 0x000e620000000800 */
[----:B0-----:R-:W-:Y:S01]  /*4b00*/  FADD R21, R186, R21 ;  /* 0x00000015ba157221 */ /* 0x001fe20000000000 */
[----:B------:R-:W-:Y:S01]  /*4b10*/  FMUL R10, R10, 1.4426950216293334961 ;  /* 0x3fb8aa3b0a0a7820 */ /* 0x000fe20000400000 */
[----:B------:R-:W-:Y:S01]  /*4b20*/  FMUL R9, R9, 1.4426950216293334961 ;  /* 0x3fb8aa3b09097820 */ /* 0x000fe20000400000 */
[--C-:B------:R-:W-:Y:S01]  /*4b30*/  FADD R6, R6, -R169.reuse ;  /* 0x800000a906067221 */ /* 0x100fe20000000000 */
[----:B------:R-:W-:-:S03]  /*4b40*/  FADD R5, R5, -R169 ;  /* 0x800000a905057221 */ /* 0x000fc60000000000 */
[----:B------:R-:W0:Y:S01]  /*4b50*/  MUFU.EX2 R181, R38 ;  /* 0x0000002600b57308 */ /* 0x000e220000000800 */
[----:B--2---:R-:W-:Y:S01]  /*4b60*/  FADD R21, R183, R21 ;  /* 0x00000015b7157221 */ /* 0x004fe20000000000 */
[----:B------:R-:W-:Y:S01]  /*4b70*/  FMUL R6, R6, 1.4426950216293334961 ;  /* 0x3fb8aa3b06067820 */ /* 0x000fe20000400000 */
[----:B------:R-:W-:-:S05]  /*4b80*/  FMUL R5, R5, 1.4426950216293334961 ;  /* 0x3fb8aa3b05057820 */ /* 0x000fca0000400000 */
[----:B------:R2:W-:Y:S01]  /*4b90*/  MUFU.EX2 R178, R20 ;  /* 0x0000001400b27308 */ /* 0x0005e20000000800 */
[----:B-1----:R-:W-:-:S07]  /*4ba0*/  FADD R21, R184, R21 ;  /* 0x00000015b8157221 */ /* 0x002fce0000000000 */
[----:B------:R-:W1:Y:S01]  /*4bb0*/  MUFU.EX2 R182, R37 ;  /* 0x0000002500b67308 */ /* 0x000e620000000800 */
[----:B--2---:R-:W-:Y:S01]  /*4bc0*/  FMUL R20, R17, 1.4426950216293334961 ;  /* 0x3fb8aa3b11147820 */ /* 0x004fe20000400000 */
[----:B------:R-:W-:Y:S02]  /*4bd0*/  IMAD R17, R7, 0x2, R15 ;  /* 0x0000000207117824 */ /* 0x000fe400078e020f */
[----:B------:R-:W-:Y:S01]  /*4be0*/  FADD R15, R13, -R169 ;  /* 0x800000a90d0f7221 */ /* 0x000fe20000000000 */
[----:B0-----:R-:W-:Y:S01]  /*4bf0*/  FADD R21, R181, R21 ;  /* 0x00000015b5157221 */ /* 0x001fe20000000000 */
[----:B------:R-:W-:Y:S01]  /*4c00*/  IMAD R13, R7, 0x2, R17 ;  /* 0x00000002070d7824 */ /* 0x000fe200078e0211 */
[C---:B------:R-:W-:Y:S01]  /*4c10*/  LEA R100, P6, R17.reuse, R88, 0x1 ;  /* 0x0000005811647211 */ /* 0x040fe200078c08ff */
[----:B------:R-:W0:Y:S03]  /*4c20*/  MUFU.EX2 R179, R36 ;  /* 0x0000002400b37308 */ /* 0x000e260000000800 */
[----:B------:R-:W-:-:S02]  /*4c30*/  LEA.HI.X.SX32 R101, R17, R4, 0x1, P6 ;  /* 0x0000000411657211 */ /* 0x000fc400030f0eff */
[----:B------:R-:W-:-:S03]  /*4c40*/  LEA R98, P6, R13, R88, 0x1 ;  /* 0x000000580d627211 */ /* 0x000fc600078c08ff */
[----:B------:R2:W-:Y:S01]  /*4c50*/  MUFU.EX2 R175, R18 ;  /* 0x0000001200af7308 */ /* 0x0005e20000000800 */
[----:B------:R-:W-:Y:S01]  /*4c60*/  LEA.HI.X.SX32 R99, R13, R4, 0x1, P6 ;  /* 0x000000040d637211 */ /* 0x000fe200030f0eff */
[----:B-1----:R-:W-:-:S06]  /*4c70*/  FADD R21, R182, R21 ;  /* 0x00000015b6157221 */ /* 0x002fcc0000000000 */
[----:B------:R-:W1:Y:S01]  /*4c80*/  MUFU.EX2 R180, R22 ;  /* 0x0000001600b47308 */ /* 0x000e620000000800 */
[----:B--2---:R-:W-:Y:S01]  /*4c90*/  FMUL R18, R15, 1.4426950216293334961 ;  /* 0x3fb8aa3b0f127820 */ /* 0x004fe20000400000 */
[----:B------:R-:W-:Y:S02]  /*4ca0*/  IMAD R15, R7, 0x2, R13 ;  /* 0x00000002070f7824 */ /* 0x000fe400078e020d */
[----:B0-----:R-:W-:Y:S02]  /*4cb0*/  FADD R21, R179, R21 ;  /* 0x00000015b3157221 */ /* 0x001fe40000000000 */
[----:B------:R-:W-:Y:S01]  /*4cc0*/  IMAD R13, R7, 0x2, R15 ;  /* 0x00000002070d7824 */ /* 0x000fe200078e020f */
[C---:B------:R-:W-:Y:S01]  /*4cd0*/  LEA R96, P6, R15.reuse, R88, 0x1 ;  /* 0x000000580f607211 */ /* 0x040fe200078c08ff */
[----:B------:R-:W0:Y:S03]  /*4ce0*/  MUFU.EX2 R177, R23 ;  /* 0x0000001700b17308 */ /* 0x000e260000000800 */
[----:B------:R-:W-:-:S02]  /*4cf0*/  LEA.HI.X.SX32 R97, R15, R4, 0x1, P6 ;  /* 0x000000040f617211 */ /* 0x000fc400030f0eff */
[----:B------:R-:W-:-:S03]  /*4d00*/  LEA R94, P6, R13, R88, 0x1 ;  /* 0x000000580d5e7211 */ /* 0x000fc600078c08ff */
[----:B------:R2:W-:Y:S01]  /*4d10*/  MUFU.EX2 R167, R16 ;  /* 0x0000001000a77308 */ /* 0x0005e20000000800 */
[----:B------:R-:W-:-:S07]  /*4d20*/  LEA.HI.X.SX32 R95, R13, R4, 0x1, P6 ;  /* 0x000000040d5f7211 */ /* 0x000fce00030f0eff */
[----:B------:R-:W3:Y:S01]  /*4d30*/  MUFU.EX2 R176, R20 ;  /* 0x0000001400b07308 */ /* 0x000ee20000000800 */
[----:B--2---:R-:W-:Y:S01]  /*4d40*/  FMUL R16, R11, 1.4426950216293334961 ;  /* 0x3fb8aa3b0b107820 */ /* 0x004fe20000400000 */
[----:B------:R-:W-:Y:S01]  /*4d50*/  LEA R11, R7, R13, 0x1 ;  /* 0x0000000d070b7211 */ /* 0x000fe200078e08ff */
[----:B------:R-:W-:Y:S01]  /*4d60*/  FADD R13, R8, -R169 ;  /* 0x800000a9080d7221 */ /* 0x000fe20000000000 */
[----:B-1----:R-:W-:Y:S02]  /*4d70*/  FADD R8, R180, R21 ;  /* 0x00000015b4087221 */ /* 0x002fe40000000000 */
[----:B------:R-:W-:Y:S01]  /*4d80*/  LEA R92, P6, R11, R88, 0x1 ;  /* 0x000000580b5c7211 */ /* 0x000fe200078c08ff */
[----:B------:R-:W-:Y:S01]  /*4d90*/  FMUL R13, R13, 1.4426950216293334961 ;  /* 0x3fb8aa3b0d0d7820 */ /* 0x000fe20000400000 */
[----:B0-----:R-:W-:Y:S01]  /*4da0*/  FADD R8, R177, R8 ;  /* 0x00000008b1087221 */ /* 0x001fe20000000000 */
[----:B------:R-:W0:Y:S01]  /*4db0*/  MUFU.EX2 R174, R18 ;  /* 0x0000001200ae7308 */ /* 0x000e220000000800 */
[----:B------:R-:W-:-:S02]  /*4dc0*/  LEA.HI.X.SX32 R93, R11, R4, 0x1, P6 ;  /* 0x000000040b5d7211 */ /* 0x000fc400030f0eff */
[----:B------:R-:W-:-:S04]  /*4dd0*/  FADD R8, R178, R8 ;  /* 0x00000008b2087221 */ /* 0x000fc80000000000 */
[----:B------:R-:W-:Y:S01]  /*4de0*/  FADD R8, R175, R8 ;  /* 0x00000008af087221 */ /* 0x000fe20000000000 */
[----:B------:R1:W2:Y:S03]  /*4df0*/  MUFU.EX2 R165, R14 ;  /* 0x0000000e00a57308 */ /* 0x0002a60000000800 */
[----:B---3--:R-:W-:-:S04]  /*4e00*/  FADD R8, R176, R8 ;  /* 0x00000008b0087221 */ /* 0x008fc80000000000 */
[----:B------:R-:W-:Y:S01]  /*4e10*/  FADD R8, R167, R8 ;  /* 0x00000008a7087221 */ /* 0x000fe20000000000 */
[----:B------:R-:W3:Y:S01]  /*4e20*/  MUFU.EX2 R166, R16 ;  /* 0x0000001000a67308 */ /* 0x000ee20000000800 */
[----:B-1----:R-:W-:Y:S01]  /*4e30*/  FMUL R14, R12, 1.4426950216293334961 ;  /* 0x3fb8aa3b0c0e7820 */ /* 0x002fe20000400000 */
[C---:B------:R-:W-:Y:S02]  /*4e40*/  IMAD R12, R7.reuse, 0x2, R11 ;  /* 0x00000002070c7824 */ /* 0x040fe400078e020b */
[----:B0-----:R-:W-:Y:S02]  /*4e50*/  FADD R8, R174, R8 ;  /* 0x00000008ae087221 */ /* 0x001fe40000000000 */
[----:B------:R-:W-:Y:S01]  /*4e60*/  IMAD R11, R7, 0x2, R12 ;  /* 0x00000002070b7824 */ /* 0x000fe200078e020c */
[----:B------:R-:W-:Y:S01]  /*4e70*/  LEA R90, P6, R12, R88, 0x1 ;  /* 0x000000580c5a7211 */ /* 0x000fe200078c08ff */
[----:B------:R-:W0:Y:S01]  /*4e80*/  MUFU.EX2 R163, R14 ;  /* 0x0000000e00a37308 */ /* 0x000e220000000800 */
[----:B--2---:R-:W-:-:S02]  /*4e90*/  FADD R8, R165, R8 ;  /* 0x00000008a5087221 */ /* 0x004fc40000000000 */
[----:B------:R-:W-:Y:S02]  /*4ea0*/  LEA.HI.X.SX32 R91, R12, R4, 0x1, P6 ;  /* 0x000000040c5b7211 */ /* 0x000fe400030f0eff */
[----:B------:R-:W-:-:S03]  /*4eb0*/  LEA R36, P6, R11, R88, 0x1 ;  /* 0x000000580b247211 */ /* 0x000fc600078c08ff */
[----:B------:R-:W1:Y:S01]  /*4ec0*/  MUFU.EX2 R164, R13 ;  /* 0x0000000d00a47308 */ /* 0x000e620000000800 */
[----:B------:R-:W-:Y:S01]  /*4ed0*/  LEA.HI.X.SX32 R37, R11, R4, 0x1, P6 ;  /* 0x000000040b257211 */ /* 0x000fe200030f0eff */
[----:B---3--:R-:W-:-:S06]  /*4ee0*/  FADD R8, R166, R8 ;  /* 0x00000008a6087221 */ /* 0x008fcc0000000000 */
[----:B------:R2:W3:Y:S01]  /*4ef0*/  MUFU.EX2 R161, R10 ;  /* 0x0000000a00a17308 */ /* 0x0004e20000000800 */
[----:B0-----:R-:W-:-:S07]  /*4f00*/  FADD R8, R163, R8 ;  /* 0x00000008a3087221 */ /* 0x001fce0000000000 */
[----:B------:R0:W4:Y:S01]  /*4f10*/  MUFU.EX2 R162, R9 ;  /* 0x0000000900a27308 */ /* 0x0001220000000800 */
[----:B--2---:R-:W-:Y:S02]  /*4f20*/  IMAD R10, R7, 0x2, R11 ;  /* 0x00000002070a7824 */ /* 0x004fe400078e020b */
[----:B-1----:R-:W-:-:S03]  /*4f30*/  FADD R8, R164, R8 ;  /* 0x00000008a4087221 */ /* 0x002fc60000000000 */
[C---:B------:R-:W-:Y:S02]  /*4f40*/  LEA R38, P6, R10.reuse, R88, 0x1 ;  /* 0x000000580a267211 */ /* 0x040fe400078c08ff */
[----:B------:R1:W2:Y:S01]  /*4f50*/  MUFU.EX2 R3, R6 ;  /* 0x0000000600037308 */ /* 0x0002a20000000800 */
[----:B0-----:R-:W-:Y:S01]  /*4f60*/  IMAD R9, R7, 0x2, R10 ;  /* 0x0000000207097824 */ /* 0x001fe200078e020a */
[----:B------:R-:W-:-:S04]  /*4f70*/  LEA.HI.X.SX32 R39, R10, R4, 0x1, P6 ;  /* 0x000000040a277211 */ /* 0x000fc800030f0eff */
[----:B------:R-:W-:Y:S02]  /*4f80*/  LEA R40, P6, R9, R88, 0x1 ;  /* 0x0000005809287211 */ /* 0x000fe400078c08ff */
[----:B------:R0:W2:Y:S01]  /*4f90*/  MUFU.EX2 R160, R5 ;  /* 0x0000000500a07308 */ /* 0x0000a20000000800 */
[----:B-1----:R-:W-:Y:S01]  /*4fa0*/  IMAD R6, R7, 0x2, R9 ;  /* 0x0000000207067824 */ /* 0x002fe200078e0209 */
[----:B------:R-:W-:-:S04]  /*4fb0*/  LEA.HI.X.SX32 R41, R9, R4, 0x1, P6 ;  /* 0x0000000409297211 */ /* 0x000fc800030f0eff */
[----:B------:R-:W-:Y:S01]  /*4fc0*/  LEA R42, P6, R6, R88, 0x1 ;  /* 0x00000058062a7211 */ /* 0x000fe200078c08ff */
[----:B0-----:R-:W-:-:S03]  /*4fd0*/  IMAD R5, R7, 0x2, R6 ;  /* 0x0000000207057824 */ /* 0x001fc600078e0206 */
[----:B------:R-:W-:Y:S01]  /*4fe0*/  LEA.HI.X.SX32 R43, R6, R4, 0x1, P6 ;  /* 0x00000004062b7211 */ /* 0x000fe200030f0eff */
[----:B---3--:R-:W-:Y:S01]  /*4ff0*/  FADD R6, R161, R8 ;  /* 0x00000008a1067221 */ /* 0x008fe20000000000 */
[----:B------:R-:W-:Y:S01]  /*5000*/  IMAD R8, R7, 0x2, R5 ;  /* 0x0000000207087824 */ /* 0x000fe200078e0205 */
[C---:B------:R-:W-:Y:S02]  /*5010*/  LEA R44, P6, R5.reuse, R88, 0x1 ;  /* 0x00000058052c7211 */ /* 0x040fe400078c08ff */
[----:B----4-:R-:W-:Y:S02]  /*5020*/  FADD R6, R162, R6 ;  /* 0x00000006a2067221 */ /* 0x010fe40000000000 */
[----:B------:R-:W-:Y:S02]  /*5030*/  LEA.HI.X.SX32 R45, R5, R4, 0x1, P6 ;  /* 0x00000004052d7211 */ /* 0x000fe400030f0eff */
[----:B--2---:R-:W-:Y:S01]  /*5040*/  FADD R6, R3, R6 ;  /* 0x0000000603067221 */ /* 0x004fe20000000000 */
[----:B------:R-:W-:Y:S01]  /*5050*/  LEA R46, P6, R8, R88, 0x1 ;  /* 0x00000058082e7211 */ /* 0x000fe200078c08ff */
[----:B------:R-:W-:-:S02]  /*5060*/  IMAD R5, R7, 0x2, R8 ;  /* 0x0000000207057824 */ /* 0x000fc400078e0208 */
[----:B------:R-:W-:Y:S01]  /*5070*/  FADD R6, R160, R6 ;  /* 0x00000006a0067221 */ /* 0x000fe20000000000 */
[----:B------:R-:W-:Y:S01]  /*5080*/  LEA.HI.X.SX32 R47, R8, R4, 0x1, P6 ;  /* 0x00000004082f7211 */ /* 0x000fe200030f0eff */
[----:B------:R-:W-:Y:S01]  /*5090*/  IMAD R8, R7, 0x2, R5 ;  /* 0x0000000207087824 */ /* 0x000fe200078e0205 */
[C---:B------:R-:W-:Y:S02]  /*50a0*/  LEA R48, P6, R5.reuse, R88, 0x1 ;  /* 0x0000005805307211 */ /* 0x040fe400078c08ff */
[----:B------:R-:W0:Y:S02]  /*50b0*/  SHFL.BFLY PT, R9, R6, 0x10, 0x1f ;  /* 0x0e001f0006097f89 */ /* 0x000e2400000e0000 */
        /* <DEDUP_REMOVED lines=11> */
[C---:B------:R-:W-:Y:S01]  /*5170*/  LEA R56, P6, R5.reuse, R88, 0x1 ;  /* 0x0000005805387211 */ /* 0x040fe200078c08ff */
[----:B0-----:R-:W-:Y:S01]  /*5180*/  FADD R9, R6, R9 ;  /* 0x0000000906097221 */ /* 0x001fe20000000000 */
[----:B------:R-:W-:Y:S02]  /*5190*/  BAR.SYNC.DEFER_BLOCKING 0x0 ;  /* 0x0000000000007b1d */ /* 0x000fe40000010000 */
[----:B------:R-:W-:Y:S01]  /*51a0*/  LEA.HI.X.SX32 R57, R5, R4, 0x1, P6 ;  /* 0x0000000405397211 */ /* 0x000fe200030f0eff */
[----:B------:R-:W-:Y:S01]  /*51b0*/  IMAD R5, R7, 0x2, R8 ;  /* 0x0000000207057824 */ /* 0x000fe200078e0208 */
[----:B------:R-:W-:-:S03]  /*51c0*/  LEA R58, P6, R8, R88, 0x1 ;  /* 0x00000058083a7211 */ /* 0x000fc600078c08ff */
[----:B------:R-:W-:Y:S01]  /*51d0*/  IMAD R6, R7, 0x2, R5 ;  /* 0x0000000207067824 */ /* 0x000fe200078e0205 */
[----:B------:R-:W-:Y:S02]  /*51e0*/  LEA.HI.X.SX32 R59, R8, R4, 0x1, P6 ;  /* 0x00000004083b7211 */ /* 0x000fe400030f0eff */
[----:B------:R-:W-:-:S04]  /*51f0*/  LEA R60, P6, R5, R88, 0x1 ;  /* 0x00000058053c7211 */ /* 0x000fc800078c08ff */
[----:B------:R-:W-:Y:S01]  /*5200*/  LEA.HI.X.SX32 R61, R5, R4, 0x1, P6 ;  /* 0x00000004053d7211 */ /* 0x000fe200030f0eff */
[----:B------:R-:W-:Y:S01]  /*5210*/  IMAD R5, R7, 0x2, R6 ;  /* 0x0000000207057824 */ /* 0x000fe200078e0206 */
[----:B------:R-:W-:-:S04]  /*5220*/  LEA R62, P6, R6, R88, 0x1 ;  /* 0x00000058063e7211 */ /* 0x000fc800078c08ff */
[----:B------:R-:W-:Y:S01]  /*5230*/  LEA.HI.X.SX32 R63, R6, R4, 0x1, P6 ;  /* 0x00000004063f7211 */ /* 0x000fe200030f0eff */
[----:B------:R-:W-:Y:S01]  /*5240*/  IMAD R6, R7, 0x2, R5 ;  /* 0x0000000207067824 */ /* 0x000fe200078e0205 */
[C---:B------:R-:W-:Y:S01]  /*5250*/  LEA R64, P6, R5.reuse, R88, 0x1 ;  /* 0x0000005805407211 */ /* 0x040fe200078c08ff */
[----:B------:R-:W-:Y:S03]  /*5260*/  @!P4 STS [R226+UR58], R9 ;  /* 0x00000009e200c988 */ /* 0x000fe6000800083a */
[----:B------:R-:W-:Y:S01]  /*5270*/  LEA.HI.X.SX32 R65, R5, R4, 0x1, P6 ;  /* 0x0000000405417211 */ /* 0x000fe200030f0eff */
[C---:B------:R-:W-:Y:S01]  /*5280*/  IMAD R5, R7.reuse, 0x2, R6 ;  /* 0x0000000207057824 */ /* 0x040fe200078e0206 */
[C---:B------:R-:W-:Y:S01]  /*5290*/  LEA R66, P6, R6.reuse, R88, 0x1 ;  /* 0x0000005806427211 */ /* 0x040fe200078c08ff */
[----:B------:R-:W-:Y:S03]  /*52a0*/  BAR.SYNC.DEFER_BLOCKING 0x0 ;  /* 0x0000000000007b1d */ /* 0x000fe60000010000 */
        /* <DEDUP_REMOVED lines=10> */
[C---:B------:R-:W-:Y:S01]  /*5350*/  IMAD R5, R7.reuse, 0x2, R6 ;  /* 0x0000000207057824 */ /* 0x040fe200078e0206 */
[C---:B------:R-:W-:Y:S01]  /*5360*/  LEA R74, P6, R6.reuse, R88, 0x1 ;  /* 0x00000058064a7211 */ /* 0x040fe200078c08ff */
[----:B------:R-:W0:Y:S03]  /*5370*/  @!P5 LDS R87, [R219] ;  /* 0x00000000db57d984 */ /* 0x000e260000000800 */
        /* <DEDUP_REMOVED lines=17> */
[----:B------:R-:W-:Y:S02]  /*5490*/  PRMT R218, RZ, 0x7610, R218 ;  /* 0x00007610ffda7816 */ /* 0x000fe400000000da */
[----:B------:R-:W-:Y:S02]  /*54a0*/  PRMT R213, RZ, 0x7610, R213 ;  /* 0x00007610ffd57816 */ /* 0x000fe400000000d5 */
[----:B------:R-:W-:Y:S01]  /*54b0*/  PRMT R212, RZ, 0x7610, R212 ;  /* 0x00007610ffd47816 */ /* 0x000fe200000000d4 */
[----:B0-----:R-:W0:Y:S01]  /*54c0*/  SHFL.BFLY PT, R8, R87, 0x1, 0x1f ;  /* 0x0c201f0057087f89 */ /* 0x001e2200000e0000 */
[----:B------:R-:W-:Y:S02]  /*54d0*/  PRMT R211, RZ, 0x7610, R211 ;  /* 0x00007610ffd37816 */ /* 0x000fe400000000d3 */
[----:B------:R-:W-:-:S02]  /*54e0*/  PRMT R210, RZ, 0x7610, R210 ;  /* 0x00007610ffd27816 */ /* 0x000fc400000000d2 */
[----:B------:R-:W-:Y:S02]  /*54f0*/  PRMT R209, RZ, 0x7610, R209 ;  /* 0x00007610ffd17816 */ /* 0x000fe400000000d1 */
[----:B------:R-:W-:Y:S02]  /*5500*/  PRMT R208, RZ, 0x7610, R208 ;  /* 0x00007610ffd07816 */ /* 0x000fe400000000d0 */
[----:B------:R-:W-:Y:S02]  /*5510*/  PRMT R207, RZ, 0x7610, R207 ;  /* 0x00007610ffcf7816 */ /* 0x000fe400000000cf */
[----:B------:R-:W-:Y:S02]  /*5520*/  PRMT R206, RZ, 0x7610, R206 ;  /* 0x00007610ffce7816 */ /* 0x000fe400000000ce */
[----:B------:R-:W-:Y:S02]  /*5530*/  PRMT R205, RZ, 0x7610, R205 ;  /* 0x00007610ffcd7816 */ /* 0x000fe400000000cd */
[----:B------:R-:W-:-:S02]  /*5540*/  PRMT R204, RZ, 0x7610, R204 ;  /* 0x00007610ffcc7816 */ /* 0x000fc400000000cc */
[----:B------:R-:W-:Y:S02]  /*5550*/  PRMT R203, RZ, 0x7610, R203 ;  /* 0x00007610ffcb7816 */ /* 0x000fe400000000cb */
[----:B------:R-:W-:Y:S02]  /*5560*/  PRMT R202, RZ, 0x7610, R202 ;  /* 0x00007610ffca7816 */ /* 0x000fe400000000ca */
[----:B------:R-:W-:Y:S02]  /*5570*/  PRMT R201, RZ, 0x7610, R201 ;  /* 0x00007610ffc97816 */ /* 0x000fe400000000c9 */
[----:B------:R-:W-:Y:S01]  /*5580*/  PRMT R200, RZ, 0x7610, R200 ;  /* 0x00007610ffc87816 */ /* 0x000fe200000000c8 */
[----:B0-----:R-:W-:Y:S01]  /*5590*/  FADD R7, R87, R8 ;  /* 0x0000000857077221 */ /* 0x001fe20000000000 */
[----:B------:R-:W-:Y:S02]  /*55a0*/  PRMT R199, RZ, 0x7610, R199 ;  /* 0x00007610ffc77816 */ /* 0x000fe400000000c7 */
[----:B------:R-:W-:-:S02]  /*55b0*/  PRMT R198, RZ, 0x7610, R198 ;  /* 0x00007610ffc67816 */ /* 0x000fc400000000c6 */
[----:B------:R0:W-:Y:S01]  /*55c0*/  @P0 STS [R219], R7 ;  /* 0x00000007db000388 */ /* 0x0001e20000000800 */
[----:B------:R-:W-:Y:S02]  /*55d0*/  PRMT R197, RZ, 0x7610, R197 ;  /* 0x00007610ffc57816 */ /* 0x000fe400000000c5 */
[----:B------:R-:W-:Y:S01]  /*55e0*/  PRMT R196, RZ, 0x7610, R196 ;  /* 0x00007610ffc47816 */ /* 0x000fe200000000c4 */
[----:B------:R-:W-:Y:S01]  /*55f0*/  BAR.SYNC.DEFER_BLOCKING 0x0 ;  /* 0x0000000000007b1d */ /* 0x000fe20000010000 */
[----:B------:R-:W-:Y:S02]  /*5600*/  PRMT R195, RZ, 0x7610, R195 ;  /* 0x00007610ffc37816 */ /* 0x000fe400000000c3 */
[C---:B------:R-:W-:Y:S02]  /*5610*/  LEA R86, P6, R6.reuse, R88, 0x1 ;  /* 0x0000005806567211 */ /* 0x040fe400078c08ff */
[----:B------:R-:W-:Y:S02]  /*5620*/  PRMT R35, RZ, 0x7610, R35 ;  /* 0x00007610ff237816 */ /* 0x000fe40000000023 */
[----:B------:R-:W-:Y:S01]  /*5630*/  LEA.HI.X.SX32 R87, R6, R4, 0x1, P6 ;  /* 0x0000000406577211 */ /* 0x000fe200030f0eff */
[----:B0-----:R0:W5:Y:S01]  /*5640*/  LDL.LU R219, [R1+0x218] ;  /* 0x0002180001db7983 */ /* 0x0011620000300800 */
[----:B------:R-:W-:-:S02]  /*5650*/  LEA R88, P6, R5, R88, 0x1 ;  /* 0x0000005805587211 */ /* 0x000fc400078c08ff */
[----:B------:R-:W-:Y:S02]  /*5660*/  PRMT R33, RZ, 0x7610, R33 ;  /* 0x00007610ff217816 */ /* 0x000fe40000000021 */
[----:B------:R-:W-:Y:S01]  /*5670*/  LEA.HI.X.SX32 R89, R5, R4, 0x1, P6 ;  /* 0x0000000405597211 */ /* 0x000fe200030f0eff */
[----:B------:R-:W2:Y:S04]  /*5680*/  @P2 LDG.E.U16 R218, desc[UR6][R156.64] ;  /* 0x000000069cda2981 */ /* 0x000ea8000c1e1500 */
[----:B------:R-:W3:Y:S04]  /*5690*/  @P2 LDG.E.U16 R213, desc[UR6][R154.64] ;  /* 0x000000069ad52981 */ /* 0x000ee8000c1e1500 */
[----:B------:R-:W4:Y:S04]  /*56a0*/  @P2 LDG.E.U16 R212, desc[UR6][R150.64] ;  /* 0x0000000696d42981 */ /* 0x000f28000c1e1500 */
        /* <DEDUP_REMOVED lines=17> */
[----:B------:R-:W-:-:S02]  /*57c0*/  PRMT R31, RZ, 0x7610, R31 ;  /* 0x00007610ff1f7816 */ /* 0x000fc4000000001f */
[----:B------:R-:W-:Y:S01]  /*57d0*/  PRMT R29, RZ, 0x7610, R29 ;  /* 0x00007610ff1d7816 */ /* 0x000fe2000000001d */
[----:B------:R-:W4:Y:S01]  /*57e0*/  @P2 LDG.E.U16 R35, desc[UR6][R220.64] ;  /* 0x00000006dc232981 */ /* 0x000f22000c1e1500 */
[----:B------:R-:W-:Y:S02]  /*57f0*/  PRMT R27, RZ, 0x7610, R27 ;  /* 0x00007610ff1b7816 */ /* 0x000fe4000000001b */
[----:B------:R-:W-:Y:S01]  /*5800*/  PRMT R25, RZ, 0x7610, R25 ;  /* 0x00007610ff197816 */ /* 0x000fe20000000019 */
[----:B------:R-:W4:Y:S01]  /*5810*/  @P2 LDG.E.U16 R33, desc[UR6][R214.64] ;  /* 0x00000006d6212981 */ /* 0x000f22000c1e1500 */
[----:B------:R-:W-:Y:S02]  /*5820*/  PRMT R23, RZ, 0x7610, R23 ;  /* 0x00007610ff177816 */ /* 0x000fe40000000017 */
[----:B------:R-:W-:Y:S01]  /*5830*/  PRMT R21, RZ, 0x7610, R21 ;  /* 0x00007610ff157816 */ /* 0x000fe20000000015 */
        /* <DEDUP_REMOVED lines=22> */
[----:B------:R-:W-:-:S03]  /*59a0*/  PRMT R22, RZ, 0x7610, R22 ;  /* 0x00007610ff167816 */ /* 0x000fc60000000016 */
[----:B------:R-:W4:Y:S01]  /*59b0*/  @P2 LDG.E.U16 R15, desc[UR6][R42.64] ;  /* 0x000000062a0f2981 */ /* 0x000f22000c1e1500 */
[----:B------:R-:W-:-:S03]  /*59c0*/  PRMT R20, RZ, 0x7610, R20 ;  /* 0x00007610ff147816 */ /* 0x000fc60000000014 */
[----:B------:R-:W4:Y:S01]  /*59d0*/  @P2 LDG.E.U16 R13, desc[UR6][R50.64] ;  /* 0x00000006320d2981 */ /* 0x000f22000c1e1500 */
[----:B------:R-:W-:-:S03]  /*59e0*/  PRMT R18, RZ, 0x7610, R18 ;  /* 0x00007610ff127816 */ /* 0x000fc60000000012 */
[----:B------:R-:W4:Y:S04]  /*59f0*/  @P2 LDG.E.U16 R11, desc[UR6][R58.64] ;  /* 0x000000063a0b2981 */ /* 0x000f28000c1e1500 */
[----:B------:R-:W4:Y:S04]  /*5a00*/  @P2 LDG.E.U16 R9, desc[UR6][R66.64] ;  /* 0x0000000642092981 */ /* 0x000f28000c1e1500 */
[----:B------:R-:W4:Y:S04]  /*5a10*/  @P2 LDG.E.U16 R7, desc[UR6][R74.64] ;  /* 0x000000064a072981 */ /* 0x000f28000c1e1500 */
[----:B------:R-:W4:Y:S01]  /*5a20*/  @P2 LDG.E.U16 R5, desc[UR6][R82.64] ;  /* 0x0000000652052981 */ /* 0x000f22000c1e1500 */
[----:B------:R-:W-:-:S03]  /*5a30*/  PRMT R16, RZ, 0x7610, R16 ;  /* 0x00007610ff107816 */ /* 0x000fc60000000010 */
        /* <DEDUP_REMOVED lines=20> */
[----:B------:R0:W5:Y:S01]  /*5b80*/  LDL.LU.64 R220, [R1+0x210] ;  /* 0x0002100001dc7983 */ /* 0x0001620000300a00 */
[----:B------:R-:W-:-:S02]  /*5b90*/  PRMT R4, RZ, 0x7610, R4 ;  /* 0x00007610ff047816 */ /* 0x000fc40000000004 */
[----:B------:R-:W-:Y:S02]  /*5ba0*/  PRMT R251, RZ, 0x7610, R251 ;  /* 0x00007610fffb7816 */ /* 0x000fe400000000fb */
[----:B------:R-:W-:Y:S02]  /*5bb0*/  PRMT R247, RZ, 0x7610, R247 ;  /* 0x00007610fff77816 */ /* 0x000fe400000000f7 */
[----:B------:R-:W-:Y:S01]  /*5bc0*/  PRMT R243, RZ, 0x7610, R243 ;  /* 0x00007610fff37816 */ /* 0x000fe200000000f3 */
[----:B------:R-:W4:Y:S01]  /*5bd0*/  @P2 LDG.E.U16 R4, desc[UR6][R84.64] ;  /* 0x0000000654042981 */ /* 0x000f22000c1e1500 */
[----:B------:R-:W-:Y:S02]  /*5be0*/  PRMT R239, RZ, 0x7610, R239 ;  /* 0x00007610ffef7816 */ /* 0x000fe400000000ef */
[----:B------:R-:W-:Y:S01]  /*5bf0*/  PRMT R217, RZ, 0x7610, R217 ;  /* 0x00007610ffd97816 */ /* 0x000fe200000000d9 */
[----:B------:R0:W5:Y:S01]  /*5c00*/  @P2 LDG.E.U16 R251, desc[UR6][R46.64] ;  /* 0x000000062efb2981 */ /* 0x000162000c1e1500 */
[----:B------:R-:W-:-:S02]  /*5c10*/  PRMT R172, RZ, 0x7610, R172 ;  /* 0x00007610ffac7816 */ /* 0x000fc400000000ac */
[----:B------:R-:W-:Y:S01]  /*5c20*/  PRMT R250, RZ, 0x7610, R250 ;  /* 0x00007610fffa7816 */ /* 0x000fe200000000fa */
[----:B------:R0:W5:Y:S01]  /*5c30*/  @P2 LDG.E.U16 R247, desc[UR6][R54.64] ;  /* 0x0000000636f72981 */ /* 0x000162000c1e1500 */
[----:B------:R-:W-:Y:S02]  /*5c40*/  PRMT R246, RZ, 0x7610, R246 ;  /* 0x00007610fff67816 */ /* 0x000fe400000000f6 */
[----:B------:R-:W-:Y:S01]  /*5c50*/  PRMT R242, RZ, 0x7610, R242 ;  /* 0x00007610fff27816 */ /* 0x000fe200000000f2 */
[----:B------:R0:W5:Y:S01]  /*5c60*/  @P2 LDG.E.U16 R243, desc[UR6][R62.64] ;  /* 0x000000063ef32981 */ /* 0x000162000c1e1500 */
[----:B------:R-:W-:Y:S02]  /*5c70*/  PRMT R238, RZ, 0x7610, R238 ;  /* 0x00007610ffee7816 */ /* 0x000fe400000000ee */
[----:B------:R-:W-:Y:S01]  /*5c80*/  PRMT R173, RZ, 0x7610, R173 ;  /* 0x00007610ffad7816 */ /* 0x000fe200000000ad */
[----:B------:R0:W5:Y:S01]  /*5c90*/  @P2 LDG.E.U16 R239, desc[UR6][R70.64] ;  /* 0x0000000646ef2981 */ /* 0x000162000c1e1500 */
[----:B------:R-:W-:-:S03]  /*5ca0*/  PRMT R171, RZ, 0x7610, R171 ;  /* 0x00007610ffab7816 */ /* 0x000fc600000000ab */
[----:B------:R0:W5:Y:S04]  /*5cb0*/  @P2 LDG.E.U16 R217, desc[UR6][R78.64] ;  /* 0x000000064ed92981 */ /* 0x000168000c1e1500 */
[----:B------:R0:W5:Y:S04]  /*5cc0*/  @P2 LDG.E.U16 R172, desc[UR6][R86.64] ;  /* 0x0000000656ac2981 */ /* 0x000168000c1e1500 */
[----:B------:R0:W5:Y:S04]  /*5cd0*/  @P2 LDG.E.U16 R250, desc[UR6][R48.64] ;  /* 0x0000000630fa2981 */ /* 0x000168000c1e1500 */
[----:B------:R0:W5:Y:S04]  /*5ce0*/  @P2 LDG.E.U16 R246, desc[UR6][R56.64] ;  /* 0x0000000638f62981 */ /* 0x000168000c1e1500 */
[----:B------:R0:W5:Y:S04]  /*5cf0*/  @P2 LDG.E.U16 R242, desc[UR6][R64.64] ;  /* 0x0000000640f22981 */ /* 0x000168000c1e1500 */
[----:B------:R0:W5:Y:S04]  /*5d00*/  @P2 LDG.E.U16 R238, desc[UR6][R72.64] ;  /* 0x0000000648ee2981 */ /* 0x000168000c1e1500 */
[----:B------:R0:W5:Y:S04]  /*5d10*/  @P2 LDG.E.U16 R173, desc[UR6][R80.64] ;  /* 0x0000000650ad2981 */ /* 0x000168000c1e1500 */
[----:B------:R0:W5:Y:S04]  /*5d20*/  @P2 LDG.E.U16 R171, desc[UR6][R88.64] ;  /* 0x0000000658ab2981 */ /* 0x000168000c1e1500 */
[----:B--2---:R1:W-:Y:S04]  /*5d30*/  STL [R1+0x134], R218 ;  /* 0x000134da01007387 */ /* 0x0043e80000100800 */
[----:B-1----:R0:W5:Y:S04]  /*5d40*/  LDL.LU R218, [R1+0x20c] ;  /* 0x00020c0001da7983 */ /* 0x0021680000300800 */
[----:B---3--:R1:W-:Y:S04]  /*5d50*/  STL [R1+0x130], R213 ;  /* 0x000130d501007387 */ /* 0x0083e80000100800 */
[----:B-1----:R0:W5:Y:S04]  /*5d60*/  LDL.LU R213, [R1+0x208] ;  /* 0x0002080001d57983 */ /* 0x0021680000300800 */
[----:B------:R0:W5:Y:S04]  /*5d70*/  LDL.LU.64 R214, [R1+0x200] ;  /* 0x0002000001d67983 */ /* 0x0001680000300a00 */
[----:B----4-:R1:W-:Y:S04]  /*5d80*/  STL [R1+0x12c], R212 ;  /* 0x00012cd401007387 */ /* 0x0103e80000100800 */
[----:B-1----:R0:W5:Y:S04]  /*5d90*/  LDL.LU R212, [R1+0x1fc] ;  /* 0x0001fc0001d47983 */ /* 0x0021680000300800 */
[----:B------:R1:W-:Y:S04]  /*5da0*/  STL [R1+0x128], R211 ;  /* 0x000128d301007387 */ /* 0x0003e80000100800 */
        /* <DEDUP_REMOVED lines=31> */
[----:B------:R-:W-:Y:S04]  /*5fa0*/  STL [R1+0xe8], R195 ;  /* 0x0000e8c301007387 */ /* 0x000fe80000100800 */
[----:B------:R-:W1:Y:S01]  /*5fb0*/  LDS R195, [R216+UR58] ;  /* 0x0000003ad8c37984 */ /* 0x000e620008000800 */
[----:B------:R-:W-:Y:S06]  /*5fc0*/  BAR.SYNC.DEFER_BLOCKING 0x0 ;  /* 0x0000000000007b1d */ /* 0x000fec0000010000 */
[----:B------:R2:W-:Y:S04]  /*5fd0*/  STS.U16 [R2+UR58], R35 ;  /* 0x0000002302007988 */ /* 0x0005e8000800043a */
[----:B------:R-:W-:Y:S01]  /*5fe0*/  STS.U16 [R2+UR58+0x400], R33 ;  /* 0x0004002102007988 */ /* 0x000fe2000800043a */
[----:B--2---:R-:W-:-:S03]  /*5ff0*/  LOP3.LUT R35, R2, 0x20, RZ, 0x3c, !PT ;  /* 0x0000002002237812 */ /* 0x004fc600078e3cff */
[----:B------:R-:W-:Y:S04]  /*6000*/  STS.U16 [R2+UR58+0x800], R31 ;  /* 0x0008001f02007988 */ /* 0x000fe8000800043a */
        /* <DEDUP_REMOVED lines=12> */
[----:B------:R2:W-:Y:S04]  /*60d0*/  STS.U16 [R2+UR58+0x3c00], R5 ;  /* 0x003c000502007988 */ /* 0x0005e8000800043a */
        /* <DEDUP_REMOVED lines=9> */
[----:B------:R-:W-:Y:S01]  /*6170*/  STS.U16 [R35+UR58+0x2500], R16 ;  /* 0x0025001023007988 */ /* 0x000fe2000800043a */
[----:B--2---:R-:W-:-:S03]  /*6180*/  F2FP.BF16.F32.PACK_AB R5, R194, R193 ;  /* 0x000000c1c205723e */ /* 0x004fc600000010ff */
[----:B------:R-:W-:Y:S04]  /*6190*/  STS.U16 [R35+UR58+0x2900], R14 ;  /* 0x0029000e23007988 */ /* 0x000fe8000800043a */
[----:B------:R-:W-:Y:S04]  /*61a0*/  STS.U16 [R35+UR58+0x2d00], R12 ;  /* 0x002d000c23007988 */ /* 0x000fe8000800043a */
[----:B-1----:R1:W-:Y:S04]  /*61b0*/  STL [R1+0x138], R195 ;  /* 0x000138c301007387 */ /* 0x0023e80000100800 */
[----:B------:R-:W-:Y:S04]  /*61c0*/  STS.U16 [R35+UR58+0x3100], R10 ;  /* 0x0031000a23007988 */ /* 0x000fe8000800043a */
[----:B------:R-:W-:Y:S04]  /*61d0*/  STS.U16 [R35+UR58+0x3500], R8 ;  /* 0x0035000823007988 */ /* 0x000fe8000800043a */
[----:B-1----:R0:W5:Y:S01]  /*61e0*/  LDL.LU R195, [R1+0x1b8] ;  /* 0x0001b80001c37983 */ /* 0x0021620000300800 */
[----:B------:R-:W-:-:S03]  /*61f0*/  F2FP.BF16.F32.PACK_AB R7, R190, R189 ;  /* 0x000000bdbe07723e */ /* 0x000fc600000010ff */
[----:B------:R1:W-:Y:S04]  /*6200*/  STS.U16 [R35+UR58+0x3900], R6 ;  /* 0x0039000623007988 */ /* 0x0003e8000800043a */
[----:B------:R0:W5:Y:S04]  /*6210*/  LDL.LU R194, [R1+0x1b4] ;  /* 0x0001b40001c27983 */ /* 0x0001680000300800 */
[----:B------:R0:W5:Y:S01]  /*6220*/  LDL.LU R193, [R1+0x1b0] ;  /* 0x0001b00001c17983 */ /* 0x0001620000300800 */
[----:B-1----:R-:W-:-:S03]  /*6230*/  F2FP.BF16.F32.PACK_AB R6, R192, R191 ;  /* 0x000000bfc006723e */ /* 0x002fc600000010ff */
[----:B------:R0:W5:Y:S01]  /*6240*/  LDL.LU R192, [R1+0x1ac] ;  /* 0x0001ac0001c07983 */ /* 0x0001620000300800 */
[----:B------:R-:W-:-:S03]  /*6250*/  F2FP.BF16.F32.PACK_AB R8, R188, R187 ;  /* 0x000000bbbc08723e */ /* 0x000fc600000010ff */
[----:B------:R0:W5:Y:S01]  /*6260*/  LDL.LU R191, [R1+0x1a8] ;  /* 0x0001a80001bf7983 */ /* 0x0001620000300800 */
[----:B------:R-:W-:-:S03]  /*6270*/  F2FP.BF16.F32.PACK_AB R9, R186, R185 ;  /* 0x000000b9ba09723e */ /* 0x000fc600000010ff */
[----:B------:R0:W5:Y:S04]  /*6280*/  LDL.LU R190, [R1+0x1a4] ;  /* 0x0001a40001be7983 */ /* 0x0001680000300800 */
        /* <DEDUP_REMOVED lines=30> */
[----:B------:R0:W5:Y:S04]  /*6470*/  LDL.LU R163, [R1+0x150] ;  /* 0x0001500001a37983 */ /* 0x0001680000300800 */
[----:B------:R0:W5:Y:S04]  /*6480*/  LDL.LU R162, [R1+0x14c] ;  /* 0x00014c0001a27983 */ /* 0x0001680000300800 */
[----:B------:R0:W5:Y:S04]  /*6490*/  LDL.LU R161, [R1+0x148] ;  /* 0x0001480001a17983 */ /* 0x0001680000300800 */
[----:B------:R0:W5:Y:S04]  /*64a0*/  LDL.LU R160, [R1+0x144] ;  /* 0x0001440001a07983 */ /* 0x0001680000300800 */
[----:B------:R0:W5:Y:S01]  /*64b0*/  LDL.LU R3, [R1+0x140] ;  /* 0x0001400001037983 */ /* 0x0001620000300800 */
[----:B------:R-:W-:-:S04]  /*64c0*/  UIADD3 UR63, UPT, UPT, UR59, 0x80, URZ ;  /* 0x000000803b3f7890 */ /* 0x000fc8000fffe0ff */
[----:B------:R-:W-:Y:S01]  /*64d0*/  UIADD3 UR14, UPT, UPT, UR14, UR63, URZ ;  /* 0x0000003f0e0e7290 */ /* 0x000fe2000fffe0ff */
[----:B------:R1:W-:Y:S03]  /*64e0*/  STS.U16 [R35+UR58+0x3d00], R4 ;  /* 0x003d000423007988 */ /* 0x0003e6000800043a */
[----:B------:R-:W-:Y:S01]  /*64f0*/  ULEA UR64, UR64, UR14, 0x3 ;  /* 0x0000000e40407291 */ /* 0x000fe2000f8e18ff */
[----:B-1----:R-:W-:Y:S01]  /*6500*/  F2FP.BF16.F32.PACK_AB R4, R168, R170 ;  /* 0x000000aaa804723e */ /* 0x002fe200000010ff */
[----:B0-----:R-:W-:Y:S10]  /*6510*/  @!P2 BRA `(.L_x_9) ;  /* 0x000000000008a947 */ /* 0x001ff40003800000 */
[----:B------:R0:W-:Y:S01]  /*6520*/  STTM.16dp32bit_t0_t15.x16 tmem[UR64], R4 ;  /* 0x00000004000079ed */ /* 0x0001e20008a00040 */
[----:B------:R0:W-:Y:S02]  /*6530*/  STTM.16dp32bit_t16_t31.x16 tmem[UR64+0x10], R4 ;  /* 0x00001004000079ed */ /* 0x0001e40008a20040 */
.L_x_9:
[----:B------:R-:W2:Y:S04]  /*6540*/  LDL.LU R23, [R1+0x134] ;  /* 0x0001340001177983 */ /* 0x000ea80000300800 */
[----:B------:R-:W3:Y:S04]  /*6550*/  LDL.LU R22, [R1+0x12c] ;  /* 0x00012c0001167983 */ /* 0x000ee80000300800 */
[----:B------:R-:W4:Y:S04]  /*6560*/  LDL.LU R21, [R1+0x124] ;  /* 0x0001240001157983 */ /* 0x000f280000300800 */
[----:B------:R-:W4:Y:S04]  /*6570*/  LDL.LU R20, [R1+0x11c] ;  /* 0x00011c0001147983 */ /* 0x000f280000300800 */
[----:B0-----:R-:W4:Y:S04]  /*6580*/  LDL.LU R19, [R1+0x114] ;  /* 0x0001140001137983 */ /* 0x001f280000300800 */
[----:B------:R-:W4:Y:S04]  /*6590*/  LDL.LU R18, [R1+0x10c] ;  /* 0x00010c0001127983 */ /* 0x000f280000300800 */
        /* <DEDUP_REMOVED lines=13> */
[----:B------:R-:W4:Y:S01]  /*6670*/  LDL.LU R4, [R1+0xe8] ;  /* 0x0000e80001047983 */ /* 0x000f220000300800 */
[----:B------:R-:W-:Y:S01]  /*6680*/  FADD R168, -R169, -INF ;  /* 0xff800000a9a87421 */ /* 0x000fe20000000100 */
[----:B------:R-:W-:-:S02]  /*6690*/  UIADD3 UR65, UPT, UPT, UR65, -0x40, URZ ;  /* 0xffffffc041417890 */ /* 0x000fc4000fffe0ff */
[----:B-----5:R-:W-:Y:S01]  /*66a0*/  STS.U16 [R252+UR58+0x2a00], R251 ;  /* 0x002a00fbfc007988 */ /* 0x020fe2000800043a */
[----:B------:R-:W-:-:S03]  /*66b0*/  FMUL R168, R168, 1.4426950216293334961 ;  /* 0x3fb8aa3ba8a87820 */ /* 0x000fc60000400000 */
[----:B------:R-:W-:Y:S03]  /*66c0*/  STS.U16 [R252+UR58+0x2e00], R247 ;  /* 0x002e00f7fc007988 */ /* 0x000fe6000800043a */
[----:B------:R-:W0:Y:S01]  /*66d0*/  MUFU.EX2 R168, R168 ;  /* 0x000000a800a87308 */ /* 0x000e220000000800 */
[----:B------:R-:W-:Y:S04]  /*66e0*/  STS.U16 [R252+UR58+0x3200], R243 ;  /* 0x003200f3fc007988 */ /* 0x000fe8000800043a */
[----:B------:R-:W-:Y:S04]  /*66f0*/  STS.U16 [R252+UR58+0x3600], R239 ;  /* 0x003600effc007988 */ /* 0x000fe8000800043a */
[----:B------:R-:W-:Y:S04]  /*6700*/  STS.U16 [R252+UR58+0x3a00], R217 ;  /* 0x003a00d9fc007988 */ /* 0x000fe8000800043a */
[----:B------:R-:W-:Y:S04]  /*6710*/  STS.U16 [R252+UR58+0x3e00], R172 ;  /* 0x003e00acfc007988 */ /* 0x000fe8000800043a */
[----:B--2---:R-:W-:Y:S04]  /*6720*/  STS.U16 [R252+UR58+0x200], R23 ;  /* 0x00020017fc007988 */ /* 0x004fe8000800043a */
[----:B---3--:R-:W-:Y:S04]  /*6730*/  STS.U16 [R252+UR58+0x600], R22 ;  /* 0x00060016fc007988 */ /* 0x008fe8000800043a */
[----:B----4-:R-:W-:Y:S04]  /*6740*/  STS.U16 [R252+UR58+0xa00], R21 ;  /* 0x000a0015fc007988 */ /* 0x010fe8000800043a */
        /* <DEDUP_REMOVED lines=17> */
[----:B------:R2:W-:Y:S04]  /*6860*/  STS.U16 [R227+UR58+0x2b00], R250 ;  /* 0x002b00fae3007988 */ /* 0x0005e8000800043a */
[----:B------:R2:W-:Y:S04]  /*6870*/  STS.U16 [R227+UR58+0x2f00], R246 ;  /* 0x002f00f6e3007988 */ /* 0x0005e8000800043a */
[----:B------:R2:W-:Y:S04]  /*6880*/  STS.U16 [R227+UR58+0x3300], R242 ;  /* 0x003300f2e3007988 */ /* 0x0005e8000800043a */
[----:B------:R2:W-:Y:S04]  /*6890*/  STS.U16 [R227+UR58+0x3700], R238 ;  /* 0x003700eee3007988 */ /* 0x0005e8000800043a */
[----:B------:R2:W-:Y:S04]  /*68a0*/  STS.U16 [R227+UR58+0x3b00], R173 ;  /* 0x003b00ade3007988 */ /* 0x0005e8000800043a */
[----:B------:R2:W-:Y:S01]  /*68b0*/  STS.U16 [R227+UR58+0x3f00], R171 ;  /* 0x003f00abe3007988 */ /* 0x0005e2000800043a */
[----:B------:R-:W3:Y:S02]  /*68c0*/  FENCE.VIEW.ASYNC.T ;  /* 0x00000000000073c6 */ /* 0x000ee40000000200 */
[----:B---3--:R-:W-:Y:S06]  /*68d0*/  BAR.SYNC.DEFER_BLOCKING 0x0 ;  /* 0x0000000000007b1d */ /* 0x008fec0000010000 */
[----:B-1----:R-:W1:Y:S01]  /*68e0*/  LDTM.16dp32bit_t0_t15.x32 R4, tmem[UR60] ;  /* 0x0000003c000479ee */ /* 0x002e620008a80000 */
[----:B------:R-:W3:Y:S01]  /*68f0*/  LDTM.16dp32bit_t16_t31.x32 R4, tmem[UR60+0x20] ;  /* 0x0000203c000479ee */ /* 0x000ee20008aa0000 */
[----:B------:R-:W-:Y:S01]  /*6900*/  NOP ;  /* 0x0000000000007918 */ /* 0x000fe20000000000 */
[----:B0-----:R-:W-:Y:S05]  /*6910*/  @!P2 BRA `(.L_x_10) ;  /* 0x000000000088a947 */ /* 0x001fea0003800000 */
[C---:B-1-3--:R-:W-:Y:S01]  /*6920*/  FMUL R4, R168.reuse, R4 ;  /* 0x00000004a8047220 */ /* 0x04afe20000400000 */
[C---:B------:R-:W-:Y:S01]  /*6930*/  FMUL R5, R168.reuse, R5 ;  /* 0x00000005a8057220 */ /* 0x040fe20000400000 */
        /* <DEDUP_REMOVED lines=29> */
[----:B------:R-:W-:-:S04]  /*6b10*/  FMUL R35, R168, R35 ;  /* 0x00000023a8237220 */ /* 0x000fc80000400000 */
[----:B------:R0:W-:Y:S01]  /*6b20*/  STTM.16dp32bit_t0_t15.x32 tmem[UR60], R4 ;  /* 0x00000004000079ed */ /* 0x0001e20008a8003c */
[----:B------:R0:W-:Y:S02]  /*6b30*/  STTM.16dp32bit_t16_t31.x32 tmem[UR60+0x20], R4 ;  /* 0x00002004000079ed */ /* 0x0001e40008aa003c */
.L_x_10:
[----:B01-3--:R-:W3:Y:S01]  /*6b40*/  LDL.LU R4, [R1+0x138] ;  /* 0x0001380001047983 */ /* 0x00bee20000300800 */
[----:B------:R-:W-:Y:S01]  /*6b50*/  UISETP.GE.AND UP2, UPT, UR65, 0x1, UPT ;  /* 0x000000014100788c */ /* 0x000fe2000bf46270 */
[----:B------:R-:W0:Y:S02]  /*6b60*/  FENCE.VIEW.ASYNC.T ;  /* 0x00000000000073c6 */ /* 0x000e240000000200 */
[----:B0-----:R-:W-:Y:S06]  /*6b70*/  BAR.SYNC.DEFER_BLOCKING 0x0 ;  /* 0x0000000000007b1d */ /* 0x001fec0000010000 */
[----:B------:R0:W-:Y:S06]  /*6b80*/  MEMBAR.ALL.CTA ;  /* 0x0000000000007992 */ /* 0x0001ec0000008000 */
[----:B0-----:R-:W0:Y:S02]  /*6b90*/  FENCE.VIEW.ASYNC.S ;  /* 0x00000000000073c6 */ /* 0x001e240000000000 */
[----:B0-----:R-:W-:Y:S01]  /*6ba0*/  BAR.SYNC.DEFER_BLOCKING 0x0 ;  /* 0x0000000000007b1d */ /* 0x001fe20000010000 */
[----:B---3--:R-:W-:-:S05]  /*6bb0*/  FADD R168, R168, R4 ;  /* 0x00000004a8a87221 */ /* 0x008fca0000000000 */
[----:B------:R-:W-:Y:S05]  /*6bc0*/  @!P3 BRA `(.L_x_11) ;  /* 0x0000000000d8b947 */ /* 0x000fea0003800000 */
[----:B------:R-:W-:Y:S01]  /*6bd0*/  USHF.R.U32.HI UR14, URZ, 0x4, UR58 ;  /* 0x00000004ff0e7899 */ /* 0x000fe2000801163a */
[----:B------:R-:W-:Y:S01]  /*6be0*/  UMOV UR8, URZ ;  /* 0x000000ff00087c82 */ /* 0x000fe20008000000 */
[----:B------:R-:W-:Y:S02]  /*6bf0*/  UMOV UR4, UR61 ;  /* 0x0000003d00047c82 */ /* 0x000fe40008000000 */
[----:B------:R-:W-:Y:S01]  /*6c00*/  USGXT.U32 UR14, UR14, 0xe ;  /* 0x0000000e0e0e789a */ /* 0x000fe20008000000 */
[----:B------:R-:W-:Y:S01]  /*6c10*/  UMOV UR5, URZ ;  /* 0x000000ff00057c82 */ /* 0x000fe20008000000 */
[----:B------:R-:W-:Y:S02]  /*6c20*/  UIADD3 UR10, UPT, UPT, UR59, 0x88, URZ ;  /* 0x000000883b0a7890 */ /* 0x000fe4000fffe0ff */
[----:B------:R-:W-:Y:S01]  /*6c30*/  UIADD3 UR30, UP3, UPT, UR14, 0x2, URZ ;  /* 0x000000020e1e7890 */ /* 0x000fe2000ff7e0ff */
[----:B------:R-:W-:Y:S01]  /*6c40*/  UMOV UR48, UR4 ;  /* 0x0000000400307c82 */ /* 0x000fe20008000000 */
[----:B------:R-:W-:-:S02]  /*6c50*/  UIADD3 UR42, UPT, UPT, UR59, 0x90, URZ ;  /* 0x000000903b2a7890 */ /* 0x000fc4000fffe0ff */
[----:B------:R-:W-:Y:S02]  /*6c60*/  UIADD3.X UR31, UPT, UPT, UR8, 0x40004040, URZ, UP3, !UPT ;  /* 0x40004040081f7890 */ /* 0x000fe40009ffe4ff */
[----:B------:R-:W-:Y:S02]  /*6c70*/  UIADD3 UR34, UP6, UPT, UR30, 0x2, URZ ;  /* 0x000000021e227890 */ /* 0x000fe4000ffde0ff */
[----:B------:R-:W-:Y:S02]  /*6c80*/  UIADD3 UR36, UP3, UPT, UR30, 0x4, URZ ;  /* 0x000000041e247890 */ /* 0x000fe4000ff7e0ff */
[----:B------:R-:W-:Y:S02]  /*6c90*/  UIADD3 UR38, UP4, UPT, UR30, 0x3fe, URZ ;  /* 0x000003fe1e267890 */ /* 0x000fe4000ff9e0ff */
[----:B------:R-:W-:Y:S02]  /*6ca0*/  UIADD3 UR40, UP5, UPT, UR30, 0x400, URZ ;  /* 0x000004001e287890 */ /* 0x000fe4000ffbe0ff */
[----:B------:R-:W-:-:S02]  /*6cb0*/  UIADD3.X UR35, UPT, UPT, UR31, URZ, URZ, UP6, !UPT ;  /* 0x000000ff1f237290 */ /* 0x000fc4000b7fe4ff */
[----:B------:R-:W-:Y:S02]  /*6cc0*/  UIADD3 UR4, UP6, UPT, UR30, 0x402, URZ ;  /* 0x000004021e047890 */ /* 0x000fe4000ffde0ff */
[----:B------:R-:W-:Y:S02]  /*6cd0*/  UIADD3.X UR37, UPT, UPT, UR31, URZ, URZ, UP3, !UPT ;  /* 0x000000ff1f257290 */ /* 0x000fe40009ffe4ff */
[----:B------:R-:W-:Y:S02]  /*6ce0*/  UIADD3 UR43, UPT, UPT, UR59, 0x98, URZ ;  /* 0x000000983b2b7890 */ /* 0x000fe4000fffe0ff */
[----:B------:R-:W-:Y:S02]  /*6cf0*/  UIADD3 UR16, UP3, UPT, UR30, 0x404, URZ ;  /* 0x000004041e107890 */ /* 0x000fe4000ff7e0ff */
[----:B------:R-:W-:Y:S02]  /*6d00*/  UIADD3 UR44, UPT, UPT, UR59, 0xa0, URZ ;  /* 0x000000a03b2c7890 */ /* 0x000fe4000fffe0ff */
[----:B------:R-:W-:-:S02]  /*6d10*/  UIADD3.X UR39, UPT, UPT, UR31, URZ, URZ, UP4, !UPT ;  /* 0x000000ff1f277290 */ /* 0x000fc4000a7fe4ff */
[----:B------:R-:W-:Y:S02]  /*6d20*/  UIADD3 UR45, UPT, UPT, UR59, 0xa8, URZ ;  /* 0x000000a83b2d7890 */ /* 0x000fe4000fffe0ff */
[----:B------:R-:W-:Y:S02]  /*6d30*/  UIADD3.X UR41, UPT, UPT, UR31, URZ, URZ, UP5, !UPT ;  /* 0x000000ff1f297290 */ /* 0x000fe4000affe4ff */
[----:B------:R-:W-:Y:S02]  /*6d40*/  UIADD3 UR46, UPT, UPT, UR59, 0xb0, URZ ;  /* 0x000000b03b2e7890 */ /* 0x000fe4000fffe0ff */
[----:B------:R-:W-:Y:S01]  /*6d50*/  UIADD3.X UR5, UPT, UPT, UR31, URZ, URZ, UP6, !UPT ;  /* 0x000000ff1f057290 */ /* 0x000fe2000b7fe4ff */
[----:B------:R-:W-:Y:S01]  /*6d60*/  UMOV UR12, 0x0 ;  /* 0x00000000000c7882 */ /* 0x000fe20000000000 */
[----:B------:R-:W-:Y:S01]  /*6d70*/  UMOV UR13, 0x4200490 ;  /* 0x04200490000d7882 */ /* 0x000fe20000000000 */
[----:B------:R-:W-:Y:S01]  /*6d80*/  UIADD3 UR47, UPT, UPT, UR59, 0xb8, URZ ;  /* 0x000000b83b2f7890 */ /* 0x000fe2000fffe0ff */
[----:B------:R-:W-:Y:S01]  /*6d90*/  UMOV UR15, 0x40004040 ;  /* 0x40004040000f7882 */ /* 0x000fe20000000000 */
[----:B------:R-:W-:Y:S01]  /*6da0*/  UIADD3.X UR17, UPT, UPT, UR31, URZ, URZ, UP3, !UPT ;  /* 0x000000ff1f117290 */ /* 0x000fe20009ffe4ff */
[----:B------:R0:W-:Y:S01]  /*6db0*/  UTCHMMA tmem[UR63], gdesc[UR14], tmem[UR59], tmem[UR12], idesc[UR13], UPT ;  /* 0x00ff0c0e3f0079ea */ /* 0x0001e2000b80003b */
[----:B------:R-:W-:Y:S01]  /*6dc0*/  UMOV UR22, 0x0 ;  /* 0x0000000000167882 */ /* 0x000fe20000000000 */
[----:B------:R-:W-:Y:S01]  /*6dd0*/  UMOV UR23, 0x4200490 ;  /* 0x0420049000177882 */ /* 0x000fe20000000000 */
[----:B------:R-:W-:Y:S01]  /*6de0*/  UMOV UR20, 0x0 ;  /* 0x0000000000147882 */ /* 0x000fe20000000000 */
[----:B------:R-:W-:Y:S01]  /*6df0*/  UMOV UR21, 0x4200490 ;  /* 0x0420049000157882 */ /* 0x000fe20000000000 */
[----:B------:R-:W-:Y:S01]  /*6e00*/  UMOV UR18, 0x0 ;  /* 0x0000000000127882 */ /* 0x000fe20000000000 */
[----:B------:R-:W-:Y:S01]  /*6e10*/  UMOV UR19, 0x4200490 ;  /* 0x0420049000137882 */ /* 0x000fe20000000000 */
[----:B------:R0:W-:Y:S01]  /*6e20*/  UTCHMMA tmem[UR10], gdesc[UR30], tmem[UR59], tmem[UR22], idesc[UR23], UPT ;  /* 0x00ff161e0a0079ea */ /* 0x0001e2000b80003b */
        /* <DEDUP_REMOVED lines=12> */
[----:B------:R0:W-:Y:S01]  /*6ef0*/  UTCHMMA tmem[UR46], gdesc[UR4], tmem[UR59], tmem[UR28], idesc[UR29], UPT ;  /* 0x00ff1c042e0079ea */ /* 0x0001e2000b80003b */
[----:B------:R0:W-:Y:S01]  /*6f00*/  UTCHMMA tmem[UR47], gdesc[UR16], tmem[UR59], tmem[UR32], idesc[UR33], UPT ;  /* 0x00ff20102f0079ea */ /* 0x0001e2000b80003b */
[----:B------:R0:W-:Y:S01]  /*6f10*/  UTCBAR [UR48], URZ ;  /* 0x000000ff300073e9 */ /* 0x0001e200080000ff */
[----:B------:R-:W-:Y:S01]  /*6f20*/  NOP ;  /* 0x0000000000007918 */ /* 0x000fe20000000000 */
.L_x_11:
[----:B------:R-:W-:Y:S01]  /*6f30*/  FSEL R169, R169, -INF , P2 ;  /* 0xff800000a9a97808 */ /* 0x000fe20001000000 */
[----:B------:R-:W-:Y:S01]  /*6f40*/  UMOV UR71, URZ ;  /* 0x000000ff00477c82 */ /* 0x000fe20008000000 */
[----:B------:R-:W-:Y:S01]  /*6f50*/  FSEL R168, R168, 1, P2 ;  /* 0x3f800000a8a87808 */ /* 0x000fe20001000000 */
[----:B------:R-:W-:Y:S06]  /*6f60*/  BRA.U !UP2, `(.L_x_12) ;  /* 0x000000390af47547 */ /* 0x000fec000b800000 */
[----:B------:R-:W-:Y:S01]  /*6f70*/  USHF.R.U32.HI UR68, URZ, 0x4, UR9 ;  /* 0x00000004ff447899 */ /* 0x000fe20008011609 */
[----:B------:R-:W-:Y:S01]  /*6f80*/  IMAD.SHL.U32 R3, R3, 0x80, RZ ;  /* 0x0000008003037824 */ /* 0x000fe200078e00ff */
[----:B------:R-:W-:Y:S01]  /*6f90*/  UIADD3 UR9, UPT, UPT, UR58, 0x18000, URZ ;  /* 0x000180003a097890 */ /* 0x000fe2000fffe0ff */
[----:B------:R-:W-:Y:S01]  /*6fa0*/  IMAD.MOV.U32 R217, RZ, RZ, R169 ;  /* 0x000000ffffd97224 */ /* 0x000fe200078e00a9 */
[----:B------:R-:W-:Y:S02]  /*6fb0*/  UIADD3 UR8, UPT, UPT, UR58, 0x10000, URZ ;  /* 0x000100003a087890 */ /* 0x000fe4000fffe0ff */
[----:B------:R-:W-:Y:S02]  /*6fc0*/  USHF.R.U32.HI UR9, URZ, 0x4, UR9 ;  /* 0x00000004ff097899 */ /* 0x000fe40008011609 */
[----:B------:R-:W-:Y:S02]  /*6fd0*/  USHF.R.U32.HI UR8, URZ, 0x4, UR8 ;  /* 0x00000004ff087899 */ /* 0x000fe40008011608 */
[----:B------:R-:W-:-:S02]  /*6fe0*/  USGXT.U32 UR70, UR9, 0xe ;  /* 0x0000000e0946789a */ /* 0x000fc40008000000 */
[----:B------:R-:W-:Y:S02]  /*6ff0*/  USGXT.U32 UR68, UR68, 0xe ;  /* 0x0000000e4444789a */ /* 0x000fe40008000000 */
[----:B0-----:R-:W-:Y:S02]  /*7000*/  UIADD3 UR10, UP3, UPT, UR70, 0x80, URZ ;  /* 0x00000080460a7890 */ /* 0x001fe4000ff7e0ff */
[----:B------:R-:W-:Y:S02]  /*7010*/  USHF.L.U32 UR51, UR11, 0x7, URZ ;  /* 0x000000070b337899 */ /* 0x000fe400080006ff */
[----:B------:R-:W-:Y:S01]  /*7020*/  USGXT.U32 UR69, UR8, 0xe ;  /* 0x0000000e0845789a */ /* 0x000fe20008000000 */
[----:B------:R-:W-:Y:S01]  /*7030*/  UMOV UR11, URZ ;  /* 0x000000ff000b7c82 */ /* 0x000fe20008000000 */
[----:B------:R-:W-:Y:S02]  /*7040*/  UIADD3 UR8, UP2, UPT, UR68, 0x2, URZ ;  /* 0x0000000244087890 */ /* 0x000fe4000ff5e0ff */
[----:B--2---:R-:W-:Y:S01]  /*7050*/  IMAD.U32 R171, RZ, RZ, UR51 ;  /* 0x00000033ffab7e24 */ /* 0x004fe2000f8e00ff */
[----:B------:R-:W-:Y:S01]  /*7060*/  UMOV UR4, URZ ;  /* 0x000000ff00047c82 */ /* 0x000fe20008000000 */
[----:B------:R-:W-:-:S02]  /*7070*/  UIADD3.X UR11, UPT, UPT, UR11, 0x40004040, URZ, UP3, !UPT ;  /* 0x400040400b0b7890 */ /* 0x000fc40009ffe4ff */
[----:B------:R-:W-:Y:S02]  /*7080*/  UIADD3 UR16, UP3, UPT, UR10, 0x100, URZ ;  /* 0x000001000a107890 */ /* 0x000fe4000ff7e0ff */
[----:B------:R-:W-:Y:S02]  /*7090*/  UIADD3.X UR9, UPT, UPT, UR4, 0x40004040, URZ, UP2, !UPT ;  /* 0x4000404004097890 */ /* 0x000fe400097fe4ff */
[----:B------:R-:W-:Y:S02]  /*70a0*/  UIADD3 UR14, UP6, UPT, UR10, 0x80, URZ ;  /* 0x000000800a0e7890 */ /* 0x000fe4000ffde0ff */
[----:B------:R-:W-:Y:S01]  /*70b0*/  UIADD3 UR12, UP2, UPT, UR69, 0x2, URZ ;  /* 0x00000002450c7890 */ /* 0x000fe2000ff5e0ff */
[----:B------:R-:W-:Y:S01]  /*70c0*/  UMOV UR5, URZ ;  /* 0x000000ff00057c82 */ /* 0x000fe20008000000 */
[----:B------:R-:W-:Y:S02]  /*70d0*/  UIADD3.X UR17, UPT, UPT, UR11, URZ, URZ, UP3, !UPT ;  /* 0x000000ff0b117290 */ /* 0x000fe40009ffe4ff */
[----:B------:R-:W-:-:S02]  /*70e0*/  UIADD3.X UR15, UPT, UPT, UR11, URZ, URZ, UP6, !UPT ;  /* 0x000000ff0b0f7290 */ /* 0x000fc4000b7fe4ff */
[----:B------:R-:W-:Y:S02]  /*70f0*/  UIADD3 UR24, UP3, UPT, UR10, 0x300, URZ ;  /* 0x000003000a187890 */ /* 0x000fe4000ff7e0ff */
[----:B------:R-:W-:Y:S02]  /*7100*/  UIADD3 UR18, UP4, UPT, UR10, 0x180, URZ ;  /* 0x000001800a127890 */ /* 0x000fe4000ff9e0ff */
[----:B------:R-:W-:Y:S02]  /*7110*/  UIADD3 UR20, UP5, UPT, UR10, 0x200, URZ ;  /* 0x000002000a147890 */ /* 0x000fe4000ffbe0ff */
[----:B------:R-:W-:Y:S02]  /*7120*/  UIADD3 UR22, UP6, UPT, UR10, 0x280, URZ ;  /* 0x000002800a167890 */ /* 0x000fe4000ffde0ff */
[----:B------:R-:W-:Y:S02]  /*7130*/  UIADD3.X UR13, UPT, UPT, UR5, 0x40004040, URZ, UP2, !UPT ;  /* 0x40004040050d7890 */ /* 0x000fe400097fe4ff */
[----:B------:R-:W-:Y:S01]  /*7140*/  UIADD3.X UR25, UPT, UPT, UR11, URZ, URZ, UP3, !UPT ;  /* 0x000000ff0b197290 */ /* 0x000fe20009ffe4ff */
[----:B------:R-:W-:Y:S01]  /*7150*/  UMOV UR66, 0x1 ;  /* 0x0000000100427882 */ /* 0x000fe20000000000 */
[----:B------:R-:W-:Y:S01]  /*7160*/  UMOV UR71, URZ ;  /* 0x000000ff00477c82 */ /* 0x000fe20008000000 */
[----:B------:R-:W-:Y:S01]  /*7170*/  UMOV UR73, URZ ;  /* 0x000000ff00497c82 */ /* 0x000fe20008000000 */
[----:B------:R-:W0:Y:S01]  /*7180*/  LDCU UR67, c[0x0][0x3a8] ;  /* 0x00007500ff4377ac */ /* 0x000e220008000800 */
[----:B------:R-:W-:-:S02]  /*7190*/  UIADD3.64 UR26, UPT, UPT, UR8, 0x2, URZ ;  /* 0x00000002081a7897 */ /* 0x000fc4000fffe0ff */
[----:B------:R-:W-:Y:S02]  /*71a0*/  UIADD3.64 UR28, UPT, UPT, UR8, 0x4, URZ ;  /* 0x00000004081c7897 */ /* 0x000fe4000fffe0ff */
[----:B------:R-:W-:Y:S02]  /*71b0*/  UIADD3.64 UR30, UPT, UPT, UR8, 0x3fe, URZ ;  /* 0x000003fe081e7897 */ /* 0x000fe4000fffe0ff */
[----:B------:R-:W-:Y:S02]  /*71c0*/  UIADD3.64 UR32, UPT, UPT, UR8, 0x400, URZ ;  /* 0x0000040008207897 */ /* 0x000fe4000fffe0ff */
[----:B------:R-:W-:Y:S02]  /*71d0*/  UIADD3.64 UR34, UPT, UPT, UR8, 0x402, URZ ;  /* 0x0000040208227897 */ /* 0x000fe4000fffe0ff */
[----:B------:R-:W-:Y:S02]  /*71e0*/  UIADD3.64 UR36, UPT, UPT, UR8, 0x404, URZ ;  /* 0x0000040408247897 */ /* 0x000fe4000fffe0ff */
[----:B------:R-:W-:-:S02]  /*71f0*/  UIADD3.X UR19, UPT, UPT, UR11, URZ, URZ, UP4, !UPT ;  /* 0x000000ff0b137290 */ /* 0x000fc4000a7fe4ff */
[----:B------:R-:W-:Y:S02]  /*7200*/  UIADD3.X UR21, UPT, UPT, UR11, URZ, URZ, UP5, !UPT ;  /* 0x000000ff0b157290 */ /* 0x000fe4000affe4ff */
[----:B------:R-:W-:Y:S02]  /*7210*/  UIADD3.X UR23, UPT, UPT, UR11, URZ, URZ, UP6, !UPT ;  /* 0x000000ff0b177290 */ /* 0x000fe4000b7fe4ff */
[----:B------:R-:W-:Y:S02]  /*7220*/  UIADD3.64 UR38, UPT, UPT, UR12, 0x2, URZ ;  /* 0x000000020c267897 */ /* 0x000fe4000fffe0ff */
[----:B------:R-:W-:Y:S02]  /*7230*/  UIADD3.64 UR40, UPT, UPT, UR12, 0x4, URZ ;  /* 0x000000040c287897 */ /* 0x000fe4000fffe0ff */
[----:B------:R-:W-:Y:S02]  /*7240*/  UIADD3.64 UR42, UPT, UPT, UR12, 0x3fe, URZ ;  /* 0x000003fe0c2a7897 */ /* 0x000fe4000fffe0ff */
[----:B------:R-:W-:-:S02]  /*7250*/  UIADD3.64 UR44, UPT, UPT, UR12, 0x400, URZ ;  /* 0x000004000c2c7897 */ /* 0x000fc4000fffe0ff */
[----:B------:R-:W-:Y:S02]  /*7260*/  UIADD3.64 UR46, UPT, UPT, UR12, 0x402, URZ ;  /* 0x000004020c2e7897 */ /* 0x000fe4000fffe0ff */
[----:B------:R-:W-:Y:S02]  /*7270*/  UIADD3.64 UR48, UPT, UPT, UR12, 0x404, URZ ;  /* 0x000004040c307897 */ /* 0x000fe4000fffe0ff */
[----:B------:R-:W-:Y:S01]  /*7280*/  UISETP.NE.U32.AND UP3, UPT, UR50, URZ, UPT ;  /* 0x000000ff3200728c */ /* 0x000fe2000bf65070 */
[----:B0-----:R-:W-:-:S10]  /*7290*/  UMOV UR72, URZ ;  /* 0x000000ff00487c82 */ /* 0x001fd40008000000 */
.L_x_17:
[----:B------:R-:W2:Y:S04]  /*72a0*/  LDL.64 R6, [R1+0xd0] ;  /* 0x0000d00001067983 */ /* 0x000ea80000100a00 */
[----:B------:R-:W3:Y:S04]  /*72b0*/  LDL.64 R4, [R1+0xb0] ;  /* 0x0000b00001047983 */ /* 0x000ee80000100a00 */
[----:B------:R-:W4:Y:S04]  /*72c0*/  LDL.64 R8, [R1+0x70] ;  /* 0x0000700001087983 */ /* 0x000f280000100a00 */
[----:B------:R-:W5:Y:S04]  /*72d0*/  LDL.64 R14, [R1+0x50] ;  /* 0x00005000010e7983 */ /* 0x000f680000100a00 */
        /* <DEDUP_REMOVED lines=9> */
[----:B------:R-:W5:Y:S01]  /*7370*/  LDL.64 R30, [R1+0x8] ;  /* 0x00000800011e7983 */ /* 0x000f620000100a00 */
[----:B------:R-:W-:-:S03]  /*7380*/  IMAD.WIDE R18, R3, 0x2, R188 ;  /* 0x0000000203127825 */ /* 0x000fc600078e02bc */
[----:B------:R-:W5:Y:S01]  /*7390*/  LDL.64 R250, [R1+0xc0] ;  /* 0x0000c00001fa7983 */ /* 0x000f620000100a00 */
[----:B------:R-:W-:-:S03]  /*73a0*/  IMAD.WIDE R20, R3, 0x2, R166 ;  /* 0x0000000203147825 */ /* 0x000fc600078e02a6 */
[----:B------:R-:W5:Y:S04]  /*73b0*/  LDL.64 R246, [R1+0xa0] ;  /* 0x0000a00001f67983 */ /* 0x000f680000100a00 */
[----:B------:R-:W5:Y:S04]  /*73c0*/  LDG.E.U16 R18, desc[UR6][R18.64] ;  /* 0x0000000612127981 */ /* 0x000f68000c1e1500 */
[----:B------:R-:W5:Y:S04]  /*73d0*/  LDL.64 R242, [R1+0x80] ;  /* 0x0000800001f27983 */ /* 0x000f680000100a00 */
[----:B------:R-:W5:Y:S01]  /*73e0*/  LDG.E.U16 R20, desc[UR6][R20.64] ;  /* 0x0000000614147981 */ /* 0x000f62000c1e1500 */
[----:B--2---:R-:W-:-:S04]  /*73f0*/  IMAD.WIDE R6, R3, 0x2, R6 ;  /* 0x0000000203067825 */ /* 0x004fc800078e0206 */
[C---:B---3--:R-:W-:Y:S02]  /*7400*/  IMAD.WIDE R4, R3.reuse, 0x2, R4 ;  /* 0x0000000203047825 */ /* 0x048fe400078e0204 */
[----:B------:R-:W2:Y:S02]  /*7410*/  LDG.E.U16 R6, desc[UR6][R6.64] ;  /* 0x0000000606067981 */ /* 0x000ea4000c1e1500 */
[----:B----4-:R-:W-:-:S06]  /*7420*/  IMAD.WIDE R8, R3, 0x2, R8 ;  /* 0x0000000203087825 */ /* 0x010fcc00078e0208 */
[----:B------:R-:W3:Y:S04]  /*7430*/  LDG.E.U16 R8, desc[UR6][R8.64] ;  /* 0x0000000608087981 */ /* 0x000ee8000c1e1500 */
[----:B------:R0:W4:Y:S01]  /*7440*/  LDG.E.U16 R7, desc[UR6][R4.64] ;  /* 0x0000000604077981 */ /* 0x000122000c1e1500 */
[----:B-----5:R-:W-:-:S06]  /*7450*/  IMAD.WIDE R10, R3, 0x2, R10 ;  /* 0x00000002030a7825 */ /* 0x020fcc00078e020a */
[----:B------:R-:W5:Y:S01]  /*7460*/  LDG.E.U16 R10, desc[UR6][R10.64] ;  /* 0x000000060a0a7981 */ /* 0x000f62000c1e1500 */
[----:B0-----:R-:W-:-:S05]  /*7470*/  IMAD.WIDE R4, R3, 0x2, R14 ;  /* 0x0000000203047825 */ /* 0x001fca00078e020e */
[----:B------:R0:W5:Y:S02]  /*7480*/  LDG.E.U16 R9, desc[UR6][R4.64] ;  /* 0x0000000604097981 */ /* 0x000164000c1e1500 */
[----:B0-----:R-:W-:-:S04]  /*7490*/  IMAD.WIDE R4, R3, 0x2, R12 ;  /* 0x0000000203047825 */ /* 0x001fc800078e020c */
[C---:B------:R-:W-:Y:S01]  /*74a0*/  IMAD.WIDE R12, R3.reuse, 0x2, R244 ;  /* 0x00000002030c7825 */ /* 0x040fe200078e02f4 */
[----:B------:R0:W5:Y:S03]  /*74b0*/  LDG.E.U16 R11, desc[UR6][R4.64] ;  /* 0x00000006040b7981 */ /* 0x000166000c1e1500 */
[C---:B------:R-:W-:Y:S02]  /*74c0*/  IMAD.WIDE R14, R3.reuse, 0x2, R222 ;  /* 0x00000002030e7825 */ /* 0x040fe400078e02de */
[----:B------:R-:W5:Y:S02]  /*74d0*/  LDG.E.U16 R12, desc[UR6][R12.64] ;  /* 0x000000060c0c7981 */ /* 0x000f64000c1e1500 */
[C---:B------:R-:W-:Y:S02]  /*74e0*/  IMAD.WIDE R28, R3.reuse, 0x2, R16 ;  /* 0x00000002031c7825 */ /* 0x040fe400078e0210 */
[----:B------:R-:W5:Y:S02]  /*74f0*/  LDG.E.U16 R15, desc[UR6][R14.64] ;  /* 0x000000060e0f7981 */ /* 0x000f64000c1e1500 */
[----:B0-----:R-:W-:-:S02]  /*7500*/  IMAD.WIDE R4, R3, 0x2, R232 ;  /* 0x0000000203047825 */ /* 0x001fc400078e02e8 */
[----:B------:R-:W5:Y:S04]  /*7510*/  LDG.E.U16 R28, desc[UR6][R28.64] ;  /* 0x000000061c1c7981 */ /* 0x000f68000c1e1500 */
[----:B------:R0:W5:Y:S01]  /*7520*/  LDG.E.U16 R13, desc[UR6][R4.64] ;  /* 0x00000006040d7981 */ /* 0x000162000c1e1500 */
[----:B------:R-:W-:-:S06]  /*7530*/  IMAD.WIDE R16, R3, 0x2, R204 ;  /* 0x0000000203107825 */ /* 0x000fcc00078e02cc */
[----:B------:R-:W5:Y:S01]  /*7540*/  LDG.E.U16 R16, desc[UR6][R16.64] ;  /* 0x0000000610107981 */ /* 0x000f62000c1e1500 */
[----:B0-----:R-:W-:-:S05]  /*7550*/  IMAD.WIDE R4, R3, 0x2, R212 ;  /* 0x0000000203047825 */ /* 0x001fca00078e02d4 */
[----:B------:R0:W5:Y:S02]  /*7560*/  LDG.E.U16 R14, desc[UR6][R4.64] ;  /* 0x00000006040e7981 */ /* 0x000164000c1e1500 */
[----:B0-----:R-:W-:-:S05]  /*7570*/  IMAD.WIDE R4, R3, 0x2, R196 ;  /* 0x0000000203047825 */ /* 0x001fca00078e02c4 */
[----:B------:R0:W5:Y:S02]  /*7580*/  LDG.E.U16 R17, desc[UR6][R4.64] ;  /* 0x0000000604117981 */ /* 0x000164000c1e1500 */
[----:B0-----:R-:W-:-:S05]  /*7590*/  IMAD.WIDE R4, R3, 0x2, R180 ;  /* 0x0000000203047825 */ /* 0x001fca00078e02b4 */
[----:B------:R0:W5:Y:S01]  /*75a0*/  LDG.E.U16 R19, desc[UR6][R4.64] ;  /* 0x0000000604137981 */ /* 0x000162000c1e1500 */
[----:B------:R-:W-:-:S06]  /*75b0*/  IMAD.WIDE R22, R3, 0x2, R22 ;  /* 0x0000000203167825 */ /* 0x000fcc00078e0216 */
[----:B------:R-:W5:Y:S01]  /*75c0*/  LDG.E.U16 R22, desc[UR6][R22.64] ;  /* 0x0000000616167981 */ /* 0x000f62000c1e1500 */
[----:B0-----:R-:W-:-:S03]  /*75d0*/  IMAD.WIDE R4, R3, 0x2, R238 ;  /* 0x0000000203047825 */ /* 0x001fc600078e02ee */
[----:B------:R-:W5:Y:S04]  /*75e0*/  LDL.64 R238, [R1+0x60] ;  /* 0x0000600001ee7983 */ /* 0x000f680000100a00 */
[----:B------:R0:W5:Y:S02]  /*75f0*/  LDG.E.U16 R21, desc[UR6][R4.64] ;  /* 0x0000000604157981 */ /* 0x000164000c1e1500 */
[C---:B0-----:R-:W-:Y:S02]  /*7600*/  IMAD.WIDE R4, R3.reuse, 0x2, R34 ;  /* 0x0000000203047825 */ /* 0x041fe400078e0222 */
[----:B------:R-:W5:Y:S04]  /*7610*/  LDL.64 R34, [R1+0x40] ;  /* 0x0000400001227983 */ /* 0x000f680000100a00 */
[----:B------:R0:W5:Y:S02]  /*7620*/  LDG.E.U16 R23, desc[UR6][R4.64] ;  /* 0x0000000604177981 */ /* 0x000164000c1e1500 */
[----:B0-----:R-:W-:-:S02]  /*7630*/  IMAD.WIDE R4, R3, 0x2, R32 ;  /* 0x0000000203047825 */ /* 0x001fc400078e0220 */
[----:B------:R-:W5:Y:S02]  /*7640*/  LDL.64 R32, [R1+0x20] ;  /* 0x0000200001207983 */ /* 0x000f640000100a00 */
[----:B------:R-:W-:-:S04]  /*7650*/  IMAD.WIDE R24, R3, 0x2, R24 ;  /* 0x0000000203187825 */ /* 0x000fc800078e0218 */
[C---:B------:R-:W-:Y:S02]  /*7660*/  IMAD.WIDE R26, R3.reuse, 0x2, R26 ;  /* 0x00000002031a7825 */ /* 0x040fe400078e021a */
[----:B------:R-:W5:Y:S04]  /*7670*/  LDG.E.U16 R24, desc[UR6][R24.64] ;  /* 0x0000000618187981 */ /* 0x000f68000c1e1500 */
[----:B------:R-:W5:Y:S04]  /*7680*/  LDG.E.U16 R26, desc[UR6][R26.64] ;  /* 0x000000061a1a7981 */ /* 0x000f68000c1e1500 */
[----:B------:R0:W5:Y:S02]  /*7690*/  LDG.E.U16 R25, desc[UR6][R4.64] ;  /* 0x0000000604197981 */ /* 0x000164000c1e1500 */
[----:B0-----:R-:W-:-:S02]  /*76a0*/  IMAD.WIDE R4, R3, 0x2, R30 ;  /* 0x0000000203047825 */ /* 0x001fc400078e021e */
[----:B------:R-:W5:Y:S04]  /*76b0*/  LDL.64 R30, [R1] ;  /* 0x00000000011e7983 */ /* 0x000f680000100a00 */
[----:B------:R0:W5:Y:S02]  /*76c0*/  LDG.E.U16 R27, desc[UR6][R4.64] ;  /* 0x00000006041b7981 */ /* 0x000164000c1e1500 */
[----:B0-----:R-:W-:-:S06]  /*76d0*/  IMAD.WIDE R4, R3, 0x2, R240 ;  /* 0x0000000203047825 */ /* 0x001fcc00078e02f0 */
[----:B------:R-:W5:Y:S04]  /*76e0*/  LDG.E.U16 R4, desc[UR6][R4.64] ;  /* 0x0000000604047981 */ /* 0x000f68000c1e1500 */
[----:B------:R-:W-:Y:S04]  /*76f0*/  STS.U16 [R2+UR58+0xb400], R18 ;  /* 0x00b4001202007988 */ /* 0x000fe8000800043a */
[----:B--2---:R-:W-:Y:S04]  /*7700*/  STS.U16 [R2+UR58+0x8000], R6 ;  /* 0x0080000602007988 */ /* 0x004fe8000800043a */
[----:B----4-:R0:W-:Y:S02]  /*7710*/  STS.U16 [R2+UR58+0x8400], R7 ;  /* 0x0084000702007988 */ /* 0x0101e4000800043a */
[----:B0-----:R-:W-:-:S02]  /*7720*/  IMAD.WIDE R6, R3, 0x2, R230 ;  /* 0x0000000203067825 */ /* 0x001fc400078e02e6 */
[----:B---3--:R-:W-:Y:S04]  /*7730*/  STS.U16 [R2+UR58+0x8c00], R8 ;  /* 0x008c000802007988 */ /* 0x008fe8000800043a */
[----:B------:R0:W2:Y:S04]  /*7740*/  LDG.E.U16 R5, desc[UR6][R6.64] ;  /* 0x0000000606057981 */ /* 0x0000a8000c1e1500 */
[----:B-----5:R1:W-:Y:S01]  /*7750*/  STS.U16 [R2+UR58+0x9000], R9 ;  /* 0x0090000902007988 */ /* 0x0203e2000800043a */
[----:B0-----:R-:W-:-:S04]  /*7760*/  IMAD.WIDE R6, R3, 0x2, R220 ;  /* 0x0000000203067825 */ /* 0x001fc800078e02dc */
[C---:B-1----:R-:W-:Y:S02]  /*7770*/  IMAD.WIDE R8, R3.reuse, 0x2, R210 ;  /* 0x0000000203087825 */ /* 0x042fe400078e02d2 */
[----:B------:R-:W3:Y:S04]  /*7780*/  LDG.E.U16 R6, desc[UR6][R6.64] ;  /* 0x0000000606067981 */ /* 0x000ee8000c1e1500 */
[----:B------:R-:W-:Y:S04]  /*7790*/  STS.U16 [R2+UR58+0x9400], R10 ;  /* 0x0094000a02007988 */ /* 0x000fe8000800043a */
[----:B------:R0:W-:Y:S04]  /*77a0*/  STS.U16 [R2+UR58+0x9800], R11 ;  /* 0x0098000b02007988 */ /* 0x0001e8000800043a */
[----:B------:R1:W4:Y:S01]  /*77b0*/  LDG.E.U16 R7, desc[UR6][R8.64] ;  /* 0x0000000608077981 */ /* 0x000322000c1e1500 */
[----:B0-----:R-:W-:-:S04]  /*77c0*/  IMAD.WIDE R10, R3, 0x2, R194 ;  /* 0x00000002030a7825 */ /* 0x001fc800078e02c2 */
[C---:B-1----:R-:W-:Y:S01]  /*77d0*/  IMAD.WIDE R8, R3.reuse, 0x2, R202 ;  /* 0x0000000203087825 */ /* 0x042fe200078e02ca */
[----:B------:R-:W-:Y:S05]  /*77e0*/  STS.U16 [R2+UR58+0x9c00], R12 ;  /* 0x009c000c02007988 */ /* 0x000fea000800043a */
[----:B------:R-:W5:Y:S04]  /*77f0*/  LDG.E.U16 R8, desc[UR6][R8.64] ;  /* 0x0000000608087981 */ /* 0x000f68000c1e1500 */
[----:B------:R0:W-:Y:S04]  /*7800*/  STS.U16 [R2+UR58+0xa000], R13 ;  /* 0x00a0000d02007988 */ /* 0x0001e8000800043a */
[----:B------:R1:W2:Y:S01]  /*7810*/  LDG.E.U16 R9, desc[UR6][R10.64] ;  /* 0x000000060a097981 */ /* 0x0002a2000c1e1500 */
[----:B0-----:R-:W-:-:S04]  /*7820*/  IMAD.WIDE R12, R3, 0x2, R178 ;  /* 0x00000002030c7825 */ /* 0x001fc800078e02b2 */
[C---:B-1----:R-:W-:Y:S01]  /*7830*/  IMAD.WIDE R10, R3.reuse, 0x2, R186 ;  /* 0x00000002030a7825 */ /* 0x042fe200078e02ba */
[----:B------:R-:W-:Y:S05]  /*7840*/  STS.U16 [R2+UR58+0xa400], R15 ;  /* 0x00a4000f02007988 */ /* 0x000fea000800043a */
[----:B------:R-:W2:Y:S04]  /*7850*/  LDG.E.U16 R10, desc[UR6][R10.64] ;  /* 0x000000060a0a7981 */ /* 0x000ea8000c1e1500 */
[----:B------:R0:W-:Y:S04]  /*7860*/  STS.U16 [R2+UR58+0xa800], R14 ;  /* 0x00a8000e02007988 */ /* 0x0001e8000800043a */
[----:B------:R1:W2:Y:S01]  /*7870*/  LDG.E.U16 R11, desc[UR6][R12.64] ;  /* 0x000000060c0b7981 */ /* 0x0002a2000c1e1500 */
[----:B0-----:R-:W-:-:S03]  /*7880*/  IMAD.WIDE R14, R3, 0x2, R250 ;  /* 0x00000002030e7825 */ /* 0x001fc600078e02fa */
[----:B------:R-:W-:Y:S04]  /*7890*/  STS.U16 [R2+UR58+0xac00], R16 ;  /* 0x00ac001002007988 */ /* 0x000fe8000800043a */
[----:B------:R0:W-:Y:S01]  /*78a0*/  STS.U16 [R2+UR58+0xb000], R17 ;  /* 0x00b0001102007988 */ /* 0x0001e2000800043a */
[----:B-1----:R-:W-:-:S03]  /*78b0*/  IMAD.WIDE R12, R3, 0x2, R164 ;  /* 0x00000002030c7825 */ /* 0x002fc600078e02a4 */
[----:B------:R1:W-:Y:S04]  /*78c0*/  STS.U16 [R2+UR58+0xb800], R19 ;  /* 0x00b8001302007988 */ /* 0x0003e8000800043a */
[----:B------:R-:W2:Y:S01]  /*78d0*/  LDG.E.U16 R12, desc[UR6][R12.64] ;  /* 0x000000060c0c7981 */ /* 0x000ea2000c1e1500 */
[----:B0-----:R-:W-:-:S03]  /*78e0*/  IMAD.WIDE R16, R3, 0x2, R242 ;  /* 0x0000000203107825 */ /* 0x001fc600078e02f2 */
[----:B------:R-:W2:Y:S01]  /*78f0*/  LDL.64 R250, [R1+0xb8] ;  /* 0x0000b80001fa7983 */ /* 0x000ea20000100a00 */
[----:B-1----:R-:W-:-:S03]  /*7900*/  IMAD.WIDE R18, R3, 0x2, R34 ;  /* 0x0000000203127825 */ /* 0x002fc600078e0222 */
[----:B------:R-:W3:Y:S04]  /*7910*/  LDL.64 R242, [R1+0x38] ;  /* 0x0000380001f27983 */ /* 0x000ee80000100a00 */
[----:B------:R0:W3:Y:S04]  /*7920*/  LDG.E.U16 R13, desc[UR6][R14.64] ;  /* 0x000000060e0d7981 */ /* 0x0000e8000c1e1500 */
[----:B------:R-:W3:Y:S01]  /*7930*/  LDL.64 R34, [R1+0x58] ;  /* 0x0000580001227983 */ /* 0x000ee20000100a00 */
[----:B0-----:R-:W-:-:S03]  /*7940*/  IMAD.WIDE R14, R3, 0x2, R246 ;  /* 0x00000002030e7825 */ /* 0x001fc600078e02f6 */
[----:B------:R-:W3:Y:S04]  /*7950*/  LDL.64 R246, [R1+0x78] ;  /* 0x0000780001f67983 */ /* 0x000ee80000100a00 */
[----:B------:R-:W3:Y:S04]  /*7960*/  LDG.E.U16 R14, desc[UR6][R14.64] ;  /* 0x000000060e0e7981 */ /* 0x000ee8000c1e1500 */
[----:B------:R0:W3:Y:S02]  /*7970*/  LDG.E.U16 R15, desc[UR6][R16.64] ;  /* 0x00000006100f7981 */ /* 0x0000e4000c1e1500 */
[----:B0-----:R-:W-:-:S02]  /*7980*/  IMAD.WIDE R16, R3, 0x2, R238 ;  /* 0x0000000203107825 */ /* 0x001fc400078e02ee */
[----:B------:R-:W3:Y:S04]  /*7990*/  LDL.64 R238, [R1+0x18] ;  /* 0x0000180001ee7983 */ /* 0x000ee80000100a00 */
[----:B------:R-:W3:Y:S04]  /*79a0*/  LDG.E.U16 R16, desc[UR6][R16.64] ;  /* 0x0000000610107981 */ /* 0x000ee8000c1e1500 */
[----:B------:R0:W3:Y:S02]  /*79b0*/  LDG.E.U16 R17, desc[UR6][R18.64] ;  /* 0x0000000612117981 */ /* 0x0000e4000c1e1500 */
[----:B0-----:R-:W-:-:S02]  /*79c0*/  IMAD.WIDE R18, R3, 0x2, R32 ;  /* 0x0000000203127825 */ /* 0x001fc400078e0220 */
[----:B------:R-:W3:Y:S04]  /*79d0*/  LDL.64 R32, [R1+0x98] ;  /* 0x0000980001207983 */ /* 0x000ee80000100a00 */
[----:B------:R0:W-:Y:S04]  /*79e0*/  STS.U16 [R2+UR58+0x8800], R28 ;  /* 0x0088001c02007988 */ /* 0x0001e8000800043a */
[----:B------:R-:W-:Y:S04]  /*79f0*/  STS.U16 [R2+UR58+0xbc00], R20 ;  /* 0x00bc001402007988 */ /* 0x000fe8000800043a */
[----:B------:R-:W4:Y:S01]  /*7a00*/  LDG.E.U16 R18, desc[UR6][R18.64] ;  /* 0x0000000612127981 */ /* 0x000f22000c1e1500 */
[----:B0-----:R-:W-:-:S05]  /*7a10*/  LOP3.LUT R28, R2, 0x20, RZ, 0x3c, !PT ;  /* 0x00000020021c7812 */ /* 0x001fca00078e3cff */
[----:B------:R0:W-:Y:S04]  /*7a20*/  STS.U16 [R28+UR58+0x8100], R21 ;  /* 0x008100151c007988 */ /* 0x0001e8000800043a */
[----:B------:R-:W-:Y:S01]  /*7a30*/  STS.U16 [R28+UR58+0x8500], R22 ;  /* 0x008500161c007988 */ /* 0x000fe2000800043a */
[----:B0-----:R-:W-:-:S03]  /*7a40*/  IMAD.WIDE R20, R3, 0x2, R30 ;  /* 0x0000000203147825 */ /* 0x001fc600078e021e */
[----:B------:R0:W-:Y:S04]  /*7a50*/  STS.U16 [R28+UR58+0x8900], R23 ;  /* 0x008900171c007988 */ /* 0x0001e8000800043a */
[----:B------:R1:W4:Y:S01]  /*7a60*/  LDG.E.U16 R19, desc[UR6][R20.64] ;  /* 0x0000000614137981 */ /* 0x000322000c1e1500 */
[----:B0-----:R-:W-:-:S04]  /*7a70*/  IMAD.WIDE R22, R3, 0x2, R228 ;  /* 0x0000000203167825 */ /* 0x001fc800078e02e4 */
[C---:B-1----:R-:W-:Y:S01]  /*7a80*/  IMAD.WIDE R20, R3.reuse, 0x2, R236 ;  /* 0x0000000203147825 */ /* 0x042fe200078e02ec */
[----:B------:R-:W-:Y:S05]  /*7a90*/  STS.U16 [R28+UR58+0x8d00], R24 ;  /* 0x008d00181c007988 */ /* 0x000fea000800043a */
[----:B------:R-:W4:Y:S04]  /*7aa0*/  LDG.E.U16 R20, desc[UR6][R20.64] ;  /* 0x0000000614147981 */ /* 0x000f28000c1e1500 */
        /* <DEDUP_REMOVED lines=9> */
[----:B-1----:R-:W-:-:S06]  /*7b40*/  IMAD.WIDE R24, R3, 0x2, R200 ;  /* 0x0000000203187825 */ /* 0x002fcc00078e02c8 */
[----:B------:R-:W4:Y:S01]  /*7b50*/  LDG.E.U16 R24, desc[UR6][R24.64] ;  /* 0x0000000618187981 */ /* 0x000f22000c1e1500 */
[----:B------:R-:W-:-:S03]  /*7b60*/  IMAD.WIDE R28, R3, 0x2, R176 ;  /* 0x00000002031c7825 */ /* 0x000fc600078e02b0 */
[----:B------:R0:W4:Y:S02]  /*7b70*/  LDG.E.U16 R25, desc[UR6][R26.64] ;  /* 0x000000061a197981 */ /* 0x000124000c1e1500 */
[----:B0-----:R-:W-:-:S06]  /*7b80*/  IMAD.WIDE R26, R3, 0x2, R184 ;  /* 0x00000002031a7825 */ /* 0x001fcc00078e02b8 */
[----:B------:R-:W4:Y:S04]  /*7b90*/  LDG.E.U16 R26, desc[UR6][R26.64] ;  /* 0x000000061a1a7981 */ /* 0x000f28000c1e1500 */
[----:B------:R0:W4:Y:S02]  /*7ba0*/  LDG.E.U16 R27, desc[UR6][R28.64] ;  /* 0x000000061c1b7981 */ /* 0x000124000c1e1500 */
[----:B0-----:R-:W-:-:S05]  /*7bb0*/  IMAD.WIDE R28, R3, 0x2, R162 ;  /* 0x00000002031c7825 */ /* 0x001fca00078e02a2 */
[----:B------:R2:W4:Y:S02]  /*7bc0*/  LDG.E.U16 R30, desc[UR6][R28.64] ;  /* 0x000000061c1e7981 */ /* 0x000524000c1e1500 */
[----:B--2---:R-:W-:-:S05]  /*7bd0*/  IMAD.WIDE R28, R3, 0x2, R250 ;  /* 0x00000002031c7825 */ /* 0x004fca00078e02fa */
[----:B------:R3:W2:Y:S02]  /*7be0*/  LDG.E.U16 R31, desc[UR6][R28.64] ;  /* 0x000000061c1f7981 */ /* 0x0006a4000c1e1500 */
[----:B---3--:R-:W-:-:S05]  /*7bf0*/  IMAD.WIDE R28, R3, 0x2, R32 ;  /* 0x00000002031c7825 */ /* 0x008fca00078e0220 */
[----:B------:R0:W3:Y:S02]  /*7c00*/  LDG.E.U16 R32, desc[UR6][R28.64] ;  /* 0x000000061c207981 */ /* 0x0000e4000c1e1500 */
[----:B0-----:R-:W-:-:S05]  /*7c10*/  IMAD.WIDE R28, R3, 0x2, R246 ;  /* 0x00000002031c7825 */ /* 0x001fca00078e02f6 */
[----:B------:R0:W2:Y:S02]  /*7c20*/  LDG.E.U16 R33, desc[UR6][R28.64] ;  /* 0x000000061c217981 */ /* 0x0000a4000c1e1500 */
[----:B0-----:R-:W-:-:S05]  /*7c30*/  IMAD.WIDE R28, R3, 0x2, R34 ;  /* 0x00000002031c7825 */ /* 0x001fca00078e0222 */
[----:B------:R0:W3:Y:S02]  /*7c40*/  LDG.E.U16 R34, desc[UR6][R28.64] ;  /* 0x000000061c227981 */ /* 0x0000e4000c1e1500 */
        /* <DEDUP_REMOVED lines=22> */
[----:B0-----:R-:W-:-:S06]  /*7db0*/  IMAD.WIDE R28, R3, 0x2, R160 ;  /* 0x00000002031c7825 */ /* 0x001fcc00078e02a0 */
[----:B------:R0:W3:Y:S01]  /*7dc0*/  LDG.E.U16 R28, desc[UR6][R28.64] ;  /* 0x000000061c1c7981 */ /* 0x0000e2000c1e1500 */
[----:B------:R-:W-:Y:S02]  /*7dd0*/  UMOV UR4, 0x1 ;  /* 0x0000000100047882 */ /* 0x000fe40000000000 */
[----:B------:R-:W-:-:S04]  /*7de0*/  @!UP1 UIADD3 UR4, UPT, UPT, -UR4, 0x100000, URZ ;  /* 0x0010000004049890 */ /* 0x000fc8000fffe1ff */
[----:B------:R-:W-:Y:S02]  /*7df0*/  @!UP1 USHF.L.U32 UR5, UR4, 0xb, URZ ;  /* 0x0000000b04059899 */ /* 0x000fe400080006ff */
[----:B------:R-:W-:Y:S01]  /*7e00*/  @!UP1 USHF.L.U32 UR4, UR4, 0x1, URZ ;  /* 0x0000000104049899 */ /* 0x000fe200080006ff */
[----:B0-----:R-:W-:-:S05]  /*7e10*/  LOP3.LUT R29, R2, 0x20, RZ, 0x3c, !PT ;  /* 0x00000020021d7812 */ /* 0x001fca00078e3cff */
[----:B------:R0:W-:Y:S04]  /*7e20*/  STS.U16 [R29+UR58+0x9d00], R4 ;  /* 0x009d00041d007988 */ /* 0x0001e8000800043a */
[----:B------:R0:W-:Y:S04]  /*7e30*/  STS.U16 [R29+UR58+0xa100], R5 ;  /* 0x00a100051d007988 */ /* 0x0001e8000800043a */
[----:B------:R0:W-:Y:S04]  /*7e40*/  STS.U16 [R29+UR58+0xa500], R6 ;  /* 0x00a500061d007988 */ /* 0x0001e8000800043a */
[----:B----4-:R0:W-:Y:S01]  /*7e50*/  STS.U16 [R29+UR58+0xa900], R7 ;  /* 0x00a900071d007988 */ /* 0x0101e2000800043a */
[----:B------:R-:W-:-:S03]  /*7e60*/  VOTEU.ALL UP2, P1 ;  /* 0x0000000000ff7886 */ /* 0x000fc60000840000 */
[----:B-----5:R0:W-:Y:S04]  /*7e70*/  STS.U16 [R29+UR58+0xad00], R8 ;  /* 0x00ad00081d007988 */ /* 0x0201e8000800043a */
        /* <DEDUP_REMOVED lines=20> */
[----:B--2---:R0:W-:Y:S04]  /*7fc0*/  STS.U16 [R227+UR58+0x8300], R31 ;  /* 0x0083001fe3007988 */ /* 0x0041e8000800043a */
[----:B---3--:R0:W-:Y:S04]  /*7fd0*/  STS.U16 [R227+UR58+0x8700], R32 ;  /* 0x00870020e3007988 */ /* 0x0081e8000800043a */
        /* <DEDUP_REMOVED lines=14> */
[----:B------:R1:W-:Y:S06]  /*80c0*/  MEMBAR.ALL.CTA ;  /* 0x0000000000007992 */ /* 0x0003ec0000008000 */
[----:B-1----:R-:W-:Y:S04]  /*80d0*/  FENCE.VIEW.ASYNC.S ;  /* 0x00000000000073c6 */ /* 0x002fe80000000000 */
[----:B------:R-:W1:Y:S02]  /*80e0*/  FENCE.VIEW.ASYNC.S ;  /* 0x00000000000073c6 */ /* 0x000e640000000000 */
[----:B-1----:R0:W1:Y:S02]  /*80f0*/  @!UP2 SYNCS.EXCH.64 URZ, [UR58+0x1c010], UR4 ;  /* 0x01c010043affa5b2 */ /* 0x0020640008000100 */
[----:B-1----:R-:W-:Y:S06]  /*8100*/  BAR.SYNC.DEFER_BLOCKING 0x0 ;  /* 0x0000000000007b1d */ /* 0x002fec0000010000 */
[----:B0-----:R-:W-:Y:S05]  /*8110*/  BRA.U UP3, `(.L_x_13) ;  /* 0x0000000103747547 */ /* 0x001fea000b800000 */
[----:B------:R-:W-:Y:S01]  /*8120*/  UMOV UR50, UR70 ;  /* 0x0000004600327c82 */ /* 0x000fe20008000000 */
[----:B------:R-:W-:Y:S01]  /*8130*/  UMOV UR51, 0x40004040 ;  /* 0x4000404000337882 */ /* 0x000fe20000000000 */
[----:B------:R-:W-:Y:S01]  /*8140*/  UMOV UR52, UR68 ;  /* 0x0000004400347c82 */ /* 0x000fe20008000000 */
[----:B------:R-:W-:Y:S01]  /*8150*/  UMOV UR53, 0x40004040 ;  /* 0x4000404000357882 */ /* 0x000fe20000000000 */
[----:B------:R-:W-:Y:S01]  /*8160*/  UMOV UR76, 0x0 ;  /* 0x00000000004c7882 */ /* 0x000fe20000000000 */
[----:B------:R-:W-:Y:S01]  /*8170*/  UMOV UR77, 0x4208490 ;  /* 0x04208490004d7882 */ /* 0x000fe20000000000 */
[----:B------:R-:W-:Y:S01]  /*8180*/  UIADD3 UR4, UPT, UPT, UR58, 0x1c010, URZ ;  /* 0x0001c0103a047890 */ /* 0x000fe2000fffe0ff */
[----:B------:R0:W-:Y:S01]  /*8190*/  UTCHMMA gdesc[UR50], gdesc[UR52], tmem[UR62], tmem[UR76], idesc[UR77], !UPT ;  /* 0x00ff4c34320075ea */ /* 0x0001e2000f80003e */
[----:B------:R-:W-:Y:S01]  /*81a0*/  UMOV UR54, 0x0 ;  /* 0x0000000000367882 */ /* 0x000fe20000000000 */
[----:B------:R-:W-:Y:S01]  /*81b0*/  UMOV UR55, 0x4208490 ;  /* 0x0420849000377882 */ /* 0x000fe20000000000 */
[----:B------:R-:W-:Y:S01]  /*81c0*/  UMOV UR56, 0x0 ;  /* 0x0000000000387882 */ /* 0x000fe20000000000 */
[----:B------:R-:W-:Y:S01]  /*81d0*/  UMOV UR57, 0x4208490 ;  /* 0x0420849000397882 */ /* 0x000fe20000000000 */
[----:B------:R1:W-:Y:S01]  /*81e0*/  UTCHMMA gdesc[UR10], gdesc[UR8], tmem[UR62], tmem[UR54], idesc[UR55], UPT ;  /* 0x00ff36080a0075ea */ /* 0x0003e2000b80003e */
[----:B------:R1:W-:Y:S01]  /*81f0*/  UTCHMMA gdesc[UR14], gdesc[UR26], tmem[UR62], tmem[UR56], idesc[UR57], UPT ;  /* 0x00ff381a0e0075ea */ /* 0x0003e2000b80003e */
[----:B------:R-:W-:Y:S01]  /*8200*/  UMOV UR74, 0x0 ;  /* 0x00000000004a7882 */ /* 0x000fe20000000000 */
[----:B------:R-:W-:Y:S01]  /*8210*/  UMOV UR75, 0x4208490 ;  /* 0x04208490004b7882 */ /* 0x000fe20000000000 */
[----:B------:R-:W-:Y:S01]  /*8220*/  UMOV UR5, URZ ;  /* 0x000000ff00057c82 */ /* 0x000fe20008000000 */
[----:B0-----:R-:W-:Y:S01]  /*8230*/  UMOV UR52, 0x0 ;  /* 0x0000000000347882 */ /* 0x001fe20000000000 */
[----:B------:R-:W-:Y:S01]  /*8240*/  UMOV UR53, 0x4208490 ;  /* 0x0420849000357882 */ /* 0x000fe20000000000 */
[----:B------:R-:W-:Y:S01]  /*8250*/  UMOV UR50, 0x0 ;  /* 0x0000000000327882 */ /* 0x000fe20000000000 */
[----:B------:R-:W-:Y:S01]  /*8260*/  UMOV UR51, 0x4208490 ;  /* 0x0420849000337882 */ /* 0x000fe20000000000 */
[----:B------:R1:W-:Y:S01]  /*8270*/  UTCHMMA gdesc[UR16], gdesc[UR28], tmem[UR62], tmem[UR52], idesc[UR53], UPT ;  /* 0x00ff341c100075ea */ /* 0x0003e2000b80003e */
[----:B------:R1:W-:Y:S01]  /*8280*/  UTCHMMA gdesc[UR18], gdesc[UR30], tmem[UR62], tmem[UR50], idesc[UR51], UPT ;  /* 0x00ff321e120075ea */ /* 0x0003e2000b80003e */
[----:B------:R1:W-:Y:S01]  /*8290*/  UTCHMMA gdesc[UR20], gdesc[UR32], tmem[UR62], tmem[UR74], idesc[UR75], UPT ;  /* 0x00ff4a20140075ea */ /* 0x0003e2000b80003e */
[----:B------:R-:W-:Y:S01]  /*82a0*/  UMOV UR4, UR4 ;  /* 0x0000000400047c82 */ /* 0x000fe20008000000 */
[----:B------:R1:W-:Y:S01]  /*82b0*/  UTCHMMA gdesc[UR22], gdesc[UR34], tmem[UR62], tmem[UR54], idesc[UR55], UPT ;  /* 0x00ff3622160075ea */ /* 0x0003e2000b80003e */
[----:B------:R1:W-:Y:S01]  /*82c0*/  UTCHMMA gdesc[UR24], gdesc[UR36], tmem[UR62], tmem[UR56], idesc[UR57], UPT ;  /* 0x00ff3824180075ea */ /* 0x0003e2000b80003e */
[----:B------:R1:W-:Y:S01]  /*82d0*/  UTCBAR [UR4], URZ ;  /* 0x000000ff040073e9 */ /* 0x0003e200080000ff */
[----:B------:R-:W-:Y:S01]  /*82e0*/  NOP ;  /* 0x0000000000007918 */ /* 0x000fe20000000000 */
.L_x_13:
[----:B------:R-:W0:Y:S01]  /*82f0*/  S2R R4, SR_TID.X ;  /* 0x0000000000047919 */ /* 0x000e220000002100 */
[----:B------:R-:W2:Y:S01]  /*8300*/  SYNCS.PHASECHK.TRANS64.TRYWAIT P6, [UR58+0x1c010], RZ ;  /* 0x01c010ffff0075a7 */ /* 0x000ea200080c113a */
[C---:B0-----:R-:W-:Y:S02]  /*8310*/  LOP3.LUT R169, R4.reuse, 0x80, RZ, 0xc0, !PT ;  /* 0x0000008004a97812 */ /* 0x041fe400078ec0ff */
[----:B------:R-:W-:Y:S02]  /*8320*/  LOP3.LUT R4, R4, 0x10, RZ, 0xc0, !PT ;  /* 0x0000001004047812 */ /* 0x000fe400078ec0ff */
[----:B------:R-:W-:-:S05]  /*8330*/  SHF.R.U32.HI R169, RZ, 0x1, R169 ;  /* 0x00000001ffa97819 */ /* 0x000fca00000116a9 */
[----:B------:R-:W-:-:S04]  /*8340*/  IMAD R169, R4, 0x2, R169 ;  /* 0x0000000204a97824 */ /* 0x000fc800078e02a9 */
[----:B------:R-:W-:-:S04]  /*8350*/  VIADD R173, R169, UR72 ;  /* 0x00000048a9ad7c36 */ /* 0x000fc80008000000 */
[C---:B------:R-:W-:Y:S02]  /*8360*/  VIADD R5, R173.reuse, 0x82 ;  /* 0x00000082ad057836 */ /* 0x040fe40000000000 */
[----:B------:R-:W-:-:S03]  /*8370*/  VIADD R4, R173, 0x80 ;  /* 0x00000080ad047836 */ /* 0x000fc60000000000 */
[C---:B------:R-:W-:Y:S02]  /*8380*/  ISETP.GE.AND P3, PT, R0.reuse, R5, PT ;  /* 0x000000050000720c */ /* 0x040fe40003f66270 */
[----:B------:R-:W-:Y:S01]  /*8390*/  ISETP.GE.AND P2, PT, R0, R4, PT ;  /* 0x000000040000720c */ /* 0x000fe20003f46270 */
[----:B--2---:R-:W-:-:S12]  /*83a0*/  @!P6 BRA `(.L_x_14) ;  /* 0x000000400068e947 */ /* 0x004fd80003800000 */
.L_x_23:
[----:B------:R-:W-:Y:S01]  /*83b0*/  BAR.SYNC.DEFER_BLOCKING 0x0 ;  /* 0x0000000000007b1d */ /* 0x000fe20000010000 */
[----:B------:R-:W-:-:S05]  /*83c0*/  ISETP.GT.AND P6, PT, R0, R4, PT ;  /* 0x000000040000720c */ /* 0x000fca0003fc4270 */
[----:B------:R-:W-:Y:S01]  /*83d0*/  LDTM.16dp32bit_t0_t15.x32 R4, tmem[UR60+0x100000] ;  /* 0x1000003c000479ee */ /* 0x000fe20008a80000 */
[----:B------:R-:W0:Y:S01]  /*83e0*/  LDTM.16dp32bit_t16_t31.x32 R4, tmem[UR60+0x100020] ;  /* 0x1000203c000479ee */ /* 0x000e220008aa0000 */
[----:B------:R-:W-:Y:S01]  /*83f0*/  VIADD R238, R173, 0x83 ;  /* 0x00000083adee7836 */ /* 0x000fe20000000000 */
[----:B------:R-:W-:Y:S01]  /*8400*/  UIADD3 UR72, UPT, UPT, UR72, 0x80, URZ ;  /* 0x0000008048487890 */ /* 0x000fe2000fffe0ff */
[----:B------:R-:W2:Y:S01]  /*8410*/  S2R R239, SR_TID.X ;  /* 0x0000000000ef7919 */ /* 0x000ea20000002100 */
[----:B------:R-:W3:Y:S04]  /*8420*/  LDL.64 R246, [R1+0xe0] ;  /* 0x0000e00001f67983 */ /* 0x000ee80000100a00 */
[----:B------:R-:W4:Y:S01]  /*8430*/  LDL.64 R242, [R1+0xd8] ;  /* 0x0000d80001f27983 */ /* 0x000f220000100a00 */
[----:B------:R-:W-:Y:S01]  /*8440*/  USHF.L.U32 UR71, UR71, 0x1f, URZ ;  /* 0x0000001f47477899 */ /* 0x000fe200080006ff */
[----:B------:R-:W5:Y:S01]  /*8450*/  @!P1 SYNCS.CCTL.IV [UR58+0x1c010] ;  /* 0x01c01000ff0099b1 */ /* 0x000f62000800003a */
[----:B------:R-:W-:Y:S01]  /*8460*/  NOP ;  /* 0x0000000000007918 */ /* 0x000fe20000000000 */
[----:B0-----:R-:W-:Y:S01]  /*8470*/  FMUL R4, R4, UR67 ;  /* 0x0000004304047c20 */ /* 0x001fe20008400000 */
[----:B------:R-:W-:Y:S01]  /*8480*/  FMUL R5, R5, UR67 ;  /* 0x0000004305057c20 */ /* 0x000fe20008400000 */
[----:B------:R-:W-:Y:S01]  /*8490*/  FMUL R6, R6, UR67 ;  /* 0x0000004306067c20 */ /* 0x000fe20008400000 */
[----:B------:R-:W-:Y:S01]  /*84a0*/  FMUL R7, R7, UR67 ;  /* 0x0000004307077c20 */ /* 0x000fe20008400000 */
[----:B------:R-:W-:Y:S01]  /*84b0*/  FMUL R8, R8, UR67 ;  /* 0x0000004308087c20 */ /* 0x000fe20008400000 */
        /* <DEDUP_REMOVED lines=15> */
[----:B------:R-:W-:-:S02]  /*85b0*/  VIADD R238, R173, 0x86 ;  /* 0x00000086adee7836 */ /* 0x000fc40000000000 */
[----:B------:R-:W-:Y:S01]  /*85c0*/  FMUL R14, R14, UR67 ;  /* 0x000000430e0e7c20 */ /* 0x000fe20008400000 */
[----:B------:R-:W-:Y:S01]  /*85d0*/  FMUL R16, R16, UR67 ;  /* 0x0000004310107c20 */ /* 0x000fe20008400000 */
[----:B------:R-:W-:Y:S01]  /*85e0*/  FSEL R9, R9, -INF , P3 ;  /* 0xff80000009097808 */ /* 0x000fe20001800000 */
[----:B------:R-:W-:Y:S01]  /*85f0*/  FMUL R17, R17, UR67 ;  /* 0x0000004311117c20 */ /* 0x000fe20008400000 */
[----:B------:R-:W-:Y:S01]  /*8600*/  ISETP.GE.AND P2, PT, R0, R238, PT ;  /* 0x000000ee0000720c */ /* 0x000fe20003f46270 */
[----:B------:R-:W-:Y:S02]  /*8610*/  VIADD R238, R173, 0x87 ;  /* 0x00000087adee7836 */ /* 0x000fe40000000000 */
[----:B------:R-:W-:Y:S01]  /*8620*/  FMUL R15, R15, UR67 ;  /* 0x000000430f0f7c20 */ /* 0x000fe20008400000 */
        /* <DEDUP_REMOVED lines=16> */
[----:B------:R-:W-:Y:S01]  /*8730*/  FMUL R26, R26, UR67 ;  /* 0x000000431a1a7c20 */ /* 0x000fe20008400000 */
[----:B------:R-:W-:Y:S01]  /*8740*/  IADD3 R238, PT, PT, R173, 0x8a, RZ ;  /* 0x0000008aadee7810 */ /* 0x000fe20007ffe0ff */
        /* <DEDUP_REMOVED lines=13> */
[----:B------:R-:W-:Y:S02]  /*8820*/  FSEL R15, R15, -INF , P3 ;  /* 0xff8000000f0f7808 */ /* 0x000fe40001800000 */
[----:B------:R-:W-:Y:S01]  /*8830*/  ISETP.GE.AND P2, PT, R0, R238, PT ;  /* 0x000000ee0000720c */ /* 0x000fe20003f46270 */
[----:B------:R-:W-:Y:S01]  /*8840*/  VIADD R238, R173, 0x8d ;  /* 0x0000008dadee7836 */ /* 0x000fe20000000000 */
[----:B--2---:R-:W-:-:S02]  /*8850*/  LOP3.LUT R239, R239, 0xff, RZ, 0xc0, !PT ;  /* 0x000000ffefef7812 */ /* 0x004fc400078ec0ff */
[----:B------:R-:W-:Y:S02]  /*8860*/  FSEL R16, R16, -INF , P2 ;  /* 0xff80000010107808 */ /* 0x000fe40001000000 */
[C---:B------:R-:W-:Y:S01]  /*8870*/  ISETP.GE.AND P6, PT, R0.reuse, R238, PT ;  /* 0x000000ee0000720c */ /* 0x040fe20003fc6270 */
[----:B------:R-:W-:Y:S01]  /*8880*/  VIADD R238, R173, 0x8e ;  /* 0x0000008eadee7836 */ /* 0x000fe20000000000 */
[----:B------:R-:W-:Y:S01]  /*8890*/  LEA R239, R239, UR58, 0x2 ;  /* 0x0000003aefef7c11 */ /* 0x000fe2000f8e10ff */
[----:B------:R-:W-:Y:S01]  /*88a0*/  VIADD R173, R173, 0x8f ;  /* 0x0000008fadad7836 */ /* 0x000fe20000000000 */
[----:B------:R-:W-:Y:S02]  /*88b0*/  FSEL R17, R17, -INF , P6 ;  /* 0xff80000011117808 */ /* 0x000fe40003000000 */
[C---:B------:R-:W-:Y:S02]  /*88c0*/  ISETP.GE.AND P3, PT, R0.reuse, R238, PT ;  /* 0x000000ee0000720c */ /* 0x040fe40003f66270 */
[----:B------:R-:W-:Y:S01]  /*88d0*/  ISETP.GE.AND P2, PT, R0, R173, PT ;  /* 0x000000ad0000720c */ /* 0x000fe20003f46270 */
[----:B------:R-:W-:Y:S01]  /*88e0*/  VIADD R173, R169, 0x1f ;  /* 0x0000001fa9ad7836 */ /* 0x000fe20000000000 */
[----:B------:R-:W-:-:S02]  /*88f0*/  FSEL R18, R18, -INF , P3 ;  /* 0xff80000012127808 */ /* 0x000fc40001800000 */
[----:B------:R-:W-:Y:S02]  /*8900*/  FSEL R19, R19, -INF , P2 ;  /* 0xff80000013137808 */ /* 0x000fe40001000000 */
[----:B------:R-:W-:Y:S02]  /*8910*/  LOP3.LUT R173, R173, UR72, RZ, 0xfc, !PT ;  /* 0x00000048adad7c12 */ /* 0x000fe4000f8efcff */
[----:B------:R-:W-:Y:S02]  /*8920*/  FMNMX3 R238, R4, R5, R6, !PT ;  /* 0x0000000504ee7276 */ /* 0x000fe40007800006 */
[----:B------:R-:W-:Y:S01]  /*8930*/  ISETP.GE.AND P6, PT, R0, R173, PT ;  /* 0x000000ad0000720c */ /* 0x000fe20003fc6270 */
[----:B------:R-:W-:Y:S01]  /*8940*/  VIADD R173, R169, 0x1e ;  /* 0x0000001ea9ad7836 */ /* 0x000fe20000000000 */
[----:B------:R-:W-:-:S04]  /*8950*/  FMNMX3 R238, R238, R7, R8, !PT ;  /* 0x00000007eeee7276 */ /* 0x000fc80007800008 */
[----:B------:R-:W-:-:S04]  /*8960*/  LOP3.LUT R173, R173, UR72, RZ, 0xfc, !PT ;  /* 0x00000048adad7c12 */ /* 0x000fc8000f8efcff */
[----:B------:R-:W-:Y:S01]  /*8970*/  ISETP.GE.AND P3, PT, R0, R173, PT ;  /* 0x000000ad0000720c */ /* 0x000fe20003f66270 */
[----:B------:R-:W-:-:S05]  /*8980*/  VIADD R173, R169, 0x10 ;  /* 0x00000010a9ad7836 */ /* 0x000fca0000000000 */
[----:B------:R-:W-:-:S04]  /*8990*/  LOP3.LUT R173, R173, UR72, RZ, 0xfc, !PT ;  /* 0x00000048adad7c12 */ /* 0x000fc8000f8efcff */
[----:B------:R-:W-:Y:S01]  /*89a0*/  ISETP.GE.AND P2, PT, R0, R173, PT ;  /* 0x000000ad0000720c */ /* 0x000fe20003f46270 */
[----:B------:R-:W-:-:S03]  /*89b0*/  VIADD R173, R169, 0x11 ;  /* 0x00000011a9ad7836 */ /* 0x000fc60000000000 */
[----:B------:R-:W-:Y:S02]  /*89c0*/  FSEL R20, R20, -INF , P2 ;  /* 0xff80000014147808 */ /* 0x000fe40001000000 */
        /* <DEDUP_REMOVED lines=33> */
[----:B------:R-:W-:Y:S02]  /*8be0*/  ISETP.GE.AND P2, PT, R0, R173, PT ;  /* 0x000000ad0000720c */ /* 0x000fe40003f46270 */
[----:B------:R-:W-:Y:S01]  /*8bf0*/  FMNMX3 R173, R238, R9, R10, !PT ;  /* 0x00000009eead7276 */ /* 0x000fe2000780000a */
[----:B------:R-:W-:Y:S01]  /*8c00*/  VIADD R238, R169, 0x1a ;  /* 0x0000001aa9ee7836 */ /* 0x000fe20000000000 */
[----:B------:R-:W-:Y:S02]  /*8c10*/  FSEL R29, R29, -INF , P2 ;  /* 0xff8000001d1d7808 */ /* 0x000fe40001000000 */
[----:B------:R-:W-:Y:S02]  /*8c20*/  FMNMX3 R173, R173, R11, R12, !PT ;  /* 0x0000000badad7276 */ /* 0x000fe4000780000c */
[----:B------:R-:W-:Y:S02]  /*8c30*/  LOP3.LUT R238, R238, UR72, RZ, 0xfc, !PT ;  /* 0x00000048eeee7c12 */ /* 0x000fe4000f8efcff */
[----:B------:R-:W-:-:S02]  /*8c40*/  FMNMX3 R173, R173, R13, R14, !PT ;  /* 0x0000000dadad7276 */ /* 0x000fc4000780000e */
[----:B------:R-:W-:Y:S01]  /*8c50*/  ISETP.GE.AND P2, PT, R0, R238, PT ;  /* 0x000000ee0000720c */ /* 0x000fe20003f46270 */
[----:B------:R-:W-:Y:S01]  /*8c60*/  VIADD R238, R169, 0x1b ;  /* 0x0000001ba9ee7836 */ /* 0x000fe20000000000 */
[----:B------:R-:W-:Y:S02]  /*8c70*/  FMNMX3 R173, R173, R15, R16, !PT ;  /* 0x0000000fadad7276 */ /* 0x000fe40007800010 */
[----:B------:R-:W-:Y:S02]  /*8c80*/  FSEL R30, R30, -INF , P2 ;  /* 0xff8000001e1e7808 */ /* 0x000fe40001000000 */
[----:B------:R-:W-:Y:S02]  /*8c90*/  LOP3.LUT R238, R238, UR72, RZ, 0xfc, !PT ;  /* 0x00000048eeee7c12 */ /* 0x000fe4000f8efcff */
[----:B------:R-:W-:Y:S02]  /*8ca0*/  FMNMX3 R173, R173, R17, R18, !PT ;  /* 0x00000011adad7276 */ /* 0x000fe40007800012 */
[----:B------:R-:W-:Y:S01]  /*8cb0*/  ISETP.GE.AND P2, PT, R0, R238, PT ;  /* 0x000000ee0000720c */ /* 0x000fe20003f46270 */
[----:B------:R-:W-:Y:S01]  /*8cc0*/  VIADD R238, R169, 0x1c ;  /* 0x0000001ca9ee7836 */ /* 0x000fe20000000000 */
[----:B------:R-:W-:-:S02]  /*8cd0*/  FMNMX3 R173, R173, R19, R20, !PT ;  /* 0x00000013adad7276 */ /* 0x000fc40007800014 */
        /* <DEDUP_REMOVED lines=9> */
[----:B------:R-:W-:Y:S02]  /*8d70*/  ISETP.GE.AND P2, PT, R0, R173, PT ;  /* 0x000000ad0000720c */ /* 0x000fe40003f46270 */
[----:B------:R-:W-:Y:S01]  /*8d80*/  FMNMX3 R173, R169, R27, R28, !PT ;  /* 0x0000001ba9ad7276 */ /* 0x000fe2000780001c */
[----:B------:R-:W-:-:S03]  /*8d90*/  FMUL R169, R34, UR67 ;  /* 0x0000004322a97c20 */ /* 0x000fc60008400000 */
[----:B------:R-:W-:Y:S01]  /*8da0*/  FMNMX3 R34, R173, R29, R30, !PT ;  /* 0x0000001dad227276 */ /* 0x000fe2000780001e */
[----:B------:R-:W-:Y:S01]  /*8db0*/  FMUL R173, R35, UR67 ;  /* 0x0000004323ad7c20 */ /* 0x000fe20008400000 */
[----:B------:R-:W-:Y:S02]  /*8dc0*/  FSEL R35, R33, -INF , P2 ;  /* 0xff80000021237808 */ /* 0x000fe40001000000 */
[----:B------:R-:W-:Y:S02]  /*8dd0*/  FSEL R33, R169, -INF , P3 ;  /* 0xff800000a9217808 */ /* 0x000fe40001800000 */
[----:B------:R-:W-:Y:S02]  /*8de0*/  FMNMX3 R169, R34, R31, R32, !PT ;  /* 0x0000001f22a97276 */ /* 0x000fe40007800020 */
[----:B------:R-:W-:Y:S02]  /*8df0*/  FSEL R34, R173, -INF , P6 ;  /* 0xff800000ad227808 */ /* 0x000fe40003000000 */
[----:B------:R-:W-:-:S04]  /*8e00*/  FMNMX3 R169, R169, R35, R33, !PT ;  /* 0x00000023a9a97276 */ /* 0x000fc80007800021 */
[----:B------:R-:W-:-:S05]  /*8e10*/  FMNMX R169, R34, R169, !PT ;  /* 0x000000a922a97209 */ /* 0x000fca0007800000 */
[----:B------:R-:W0:Y:S02]  /*8e20*/  SHFL.BFLY PT, R173, R169, 0x10, 0x1f ;  /* 0x0e001f00a9ad7f89 */ /* 0x000e2400000e0000 */
[----:B0-----:R-:W-:-:S05]  /*8e30*/  FMNMX R173, R169, R173, !PT ;  /* 0x000000ada9ad7209 */ /* 0x001fca0007800000 */
[----:B-----5:R-:W-:Y:S01]  /*8e40*/  @!P4 STS [R226+UR58+0x8000], R173 ;  /* 0x008000ade200c988 */ /* 0x020fe2000800083a */
[----:B------:R-:W-:Y:S06]  /*8e50*/  BAR.SYNC.DEFER_BLOCKING 0x0 ;  /* 0x0000000000007b1d */ /* 0x000fec0000010000 */
[----:B------:R-:W0:Y:S04]  /*8e60*/  @!P5 LDS R170, [R239+0x8000] ;  /* 0x00800000efaad984 */ /* 0x000e280000000800 */
[----:B0-----:R-:W0:Y:S02]  /*8e70*/  SHFL.BFLY PT, R169, R170, 0x1, 0x1f ;  /* 0x0c201f00aaa97f89 */ /* 0x001e2400000e0000 */
[----:B0-----:R-:W-:-:S05]  /*8e80*/  FMNMX R169, R170, R169, !PT ;  /* 0x000000a9aaa97209 */ /* 0x001fca0007800000 */
[----:B------:R-:W-:Y:S01]  /*8e90*/  @P0 STS [R239+0x8000], R169 ;  /* 0x008000a9ef000388 */ /* 0x000fe20000000800 */
[----:B------:R-:W-:Y:S06]  /*8ea0*/  BAR.SYNC.DEFER_BLOCKING 0x0 ;  /* 0x0000000000007b1d */ /* 0x000fec0000010000 */
[----:B------:R-:W0:Y:S02]  /*8eb0*/  LDS R169, [R216+UR58+0x8000] ;  /* 0x0080003ad8a97984 */ /* 0x000e240008000800 */
[----:B0-----:R-:W-:-:S05]  /*8ec0*/  FMNMX R169, R169, R217, !PT ;  /* 0x000000d9a9a97209 */ /* 0x001fca0007800000 */
[--C-:B------:R-:W-:Y:S01]  /*8ed0*/  FADD R4, R4, -R169.reuse ;  /* 0x800000a904047221 */ /* 0x100fe20000000000 */
[--C-:B------:R-:W-:Y:S01]  /*8ee0*/  FADD R5, R5, -R169.reuse ;  /* 0x800000a905057221 */ /* 0x100fe20000000000 */
[--C-:B------:R-:W-:Y:S01]  /*8ef0*/  FADD R6, R6, -R169.reuse ;  /* 0x800000a906067221 */ /* 0x100fe20000000000 */
[--C-:B------:R-:W-:Y:S01]  /*8f00*/  FADD R7, R7, -R169.reuse ;  /* 0x800000a907077221 */ /* 0x100fe20000000000 */
[----:B------:R-:W-:Y:S01]  /*8f10*/  FMUL R4, R4, 1.4426950216293334961 ;  /* 0x3fb8aa3b04047820 */ /* 0x000fe20000400000 */
[----:B------:R-:W-:Y:S01]  /*8f20*/  FMUL R5, R5, 1.4426950216293334961 ;  /* 0x3fb8aa3b05057820 */ /* 0x000fe20000400000 */
[----:B------:R-:W-:Y:S01]  /*8f30*/  FMUL R6, R6, 1.4426950216293334961 ;  /* 0x3fb8aa3b06067820 */ /* 0x000fe20000400000 */
[----:B------:R-:W-:Y:S01]  /*8f40*/  FMUL R7, R7, 1.4426950216293334961 ;  /* 0x3fb8aa3b07077820 */ /* 0x000fe20000400000 */
[--C-:B------:R-:W-:Y:S01]  /*8f50*/  FADD R8, R8, -R169.reuse ;  /* 0x800000a908087221 */ /* 0x100fe20000000000 */
[--C-:B------:R-:W-:Y:S01]  /*8f60*/  FADD R9, R9, -R169.reuse ;  /* 0x800000a909097221 */ /* 0x100fe20000000000 */
[----:B------:R-:W-:Y:S01]  /*8f70*/  MUFU.EX2 R4, R4 ;  /* 0x0000000400047308 */ /* 0x000fe20000000800 */
[--C-:B------:R-:W-:Y:S01]  /*8f80*/  FADD R10, R10, -R169.reuse ;  /* 0x800000a90a0a7221 */ /* 0x100fe20000000000 */
[----:B------:R-:W-:Y:S01]  /*8f90*/  FMUL R8, R8, 1.4426950216293334961 ;  /* 0x3fb8aa3b08087820 */ /* 0x000fe20000400000 */
[----:B------:R-:W-:Y:S01]  /*8fa0*/  FMUL R9, R9, 1.4426950216293334961 ;  /* 0x3fb8aa3b09097820 */ /* 0x000fe20000400000 */
[--C-:B------:R-:W-:Y:S01]  /*8fb0*/  FADD R11, R11, -R169.reuse ;  /* 0x800000a90b0b7221 */ /* 0x100fe20000000000 */
[----:B------:R-:W-:Y:S01]  /*8fc0*/  FMUL R10, R10, 1.4426950216293334961 ;  /* 0x3fb8aa3b0a0a7820 */ /* 0x000fe20000400000 */
[--C-:B------:R-:W-:Y:S01]  /*8fd0*/  FADD R12, R12, -R169.reuse ;  /* 0x800000a90c0c7221 */ /* 0x100fe20000000000 */
[--C-:B------:R-:W-:Y:S01]  /*8fe0*/  FADD R13, R13, -R169.reuse ;  /* 0x800000a90d0d7221 */ /* 0x100fe20000000000 */
[----:B------:R-:W0:Y:S01]  /*8ff0*/  MUFU.EX2 R5, R5 ;  /* 0x0000000500057308 */ /* 0x000e220000000800 */
[----:B------:R-:W-:Y:S01]  /*9000*/  FMUL R11, R11, 1.4426950216293334961 ;  /* 0x3fb8aa3b0b0b7820 */ /* 0x000fe20000400000 */
[----:B------:R-:W-:Y:S01]  /*9010*/  FMUL R12, R12, 1.4426950216293334961 ;  /* 0x3fb8aa3b0c0c7820 */ /* 0x000fe20000400000 */
[----:B------:R-:W-:Y:S01]  /*9020*/  FMUL R13, R13, 1.4426950216293334961 ;  /* 0x3fb8aa3b0d0d7820 */ /* 0x000fe20000400000 */
[--C-:B------:R-:W-:Y:S01]  /*9030*/  FADD R14, R14, -R169.reuse ;  /* 0x800000a90e0e7221 */ /* 0x100fe20000000000 */
[--C-:B------:R-:W-:Y:S01]  /*9040*/  FADD R15, R15, -R169.reuse ;  /* 0x800000a90f0f7221 */ /* 0x100fe20000000000 */
[--C-:B------:R-:W-:Y:S01]  /*9050*/  FADD R16, R16, -R169.reuse ;  /* 0x800000a910107221 */ /* 0x100fe20000000000 */
[--C-:B------:R-:W-:Y:S01]  /*9060*/  FADD R17, R17, -R169.reuse ;  /* 0x800000a911117221 */ /* 0x100fe20000000000 */
[----:B------:R-:W2:Y:S01]  /*9070*/  MUFU.EX2 R6, R6 ;  /* 0x0000000600067308 */ /* 0x000ea20000000800 */
[----:B------:R-:W-:Y:S01]  /*9080*/  FMUL R14, R14, 1.4426950216293334961 ;  /* 0x3fb8aa3b0e0e7820 */ /* 0x000fe20000400000 */
[----:B------:R-:W-:Y:S01]  /*9090*/  FMUL R15, R15, 1.4426950216293334961 ;  /* 0x3fb8aa3b0f0f7820 */ /* 0x000fe20000400000 */
[----:B------:R-:W-:Y:S01]  /*90a0*/  FMUL R16, R16, 1.4426950216293334961 ;  /* 0x3fb8aa3b10107820 */ /* 0x000fe20000400000 */
[----:B------:R-:W-:Y:S01]  /*90b0*/  FMUL R17, R17, 1.4426950216293334961 ;  /* 0x3fb8aa3b11117820 */ /* 0x000fe20000400000 */
[--C-:B------:R-:W-:Y:S01]  /*90c0*/  FADD R18, R18, -R169.reuse ;  /* 0x800000a912127221 */ /* 0x100fe20000000000 */
[--C-:B------:R-:W-:Y:S01]  /*90d0*/  FADD R19, R19, -R169.reuse ;  /* 0x800000a913137221 */ /* 0x100fe20000000000 */
[----:B------:R-:W-:Y:S01]  /*90e0*/  FADD R20, R20, -R169 ;  /* 0x800000a914147221 */ /* 0x000fe20000000000 */
[----:B------:R-:W5:Y:S01]  /*90f0*/  MUFU.EX2 R7, R7 ;  /* 0x0000000700077308 */ /* 0x000f620000000800 */
[----:B0-----:R-:W-:Y:S01]  /*9100*/  FADD R173, R4, R5 ;  /* 0x0000000504ad7221 */ /* 0x001fe20000000000 */
[----:B------:R-:W-:Y:S01]  /*9110*/  FMUL R18, R18, 1.4426950216293334961 ;  /* 0x3fb8aa3b12127820 */ /* 0x000fe20000400000 */
[----:B------:R-:W-:Y:S01]  /*9120*/  FMUL R19, R19, 1.4426950216293334961 ;  /* 0x3fb8aa3b13137820 */ /* 0x000fe20000400000 */
[----:B------:R-:W-:Y:S01]  /*9130*/  FMUL R20, R20, 1.4426950216293334961 ;  /* 0x3fb8aa3b14147820 */ /* 0x000fe20000400000 */
[--C-:B------:R-:W-:Y:S01]  /*9140*/  FADD R21, R21, -R169.reuse ;  /* 0x800000a915157221 */ /* 0x100fe20000000000 */
[--C-:B------:R-:W-:Y:S01]  /*9150*/  FADD R22, R22, -R169.reuse ;  /* 0x800000a916167221 */ /* 0x100fe20000000000 */
[----:B------:R-:W-:Y:S01]  /*9160*/  FADD R23, R23, -R169 ;  /* 0x800000a917177221 */ /* 0x000fe20000000000 */
[----:B------:R-:W0:Y:S01]  /*9170*/  MUFU.EX2 R8, R8 ;  /* 0x0000000800087308 */ /* 0x000e220000000800 */
[----:B--2---:R-:W-:Y:S01]  /*9180*/  FADD R173, R6, R173 ;  /* 0x000000ad06ad7221 */ /* 0x004fe20000000000 */
[----:B------:R-:W-:Y:S01]  /*9190*/  FMUL R21, R21, 1.4426950216293334961 ;  /* 0x3fb8aa3b15157820 */ /* 0x000fe20000400000 */
[----:B------:R-:W-:Y:S01]  /*91a0*/  FMUL R22, R22, 1.4426950216293334961 ;  /* 0x3fb8aa3b16167820 */ /* 0x000fe20000400000 */
[----:B------:R-:W-:Y:S01]  /*91b0*/  FMUL R23, R23, 1.4426950216293334961 ;  /* 0x3fb8aa3b17177820 */ /* 0x000fe20000400000 */
[--C-:B------:R-:W-:Y:S01]  /*91c0*/  FADD R24, R24, -R169.reuse ;  /* 0x800000a918187221 */ /* 0x100fe20000000000 */
[--C-:B------:R-:W-:Y:S01]  /*91d0*/  FADD R25, R25, -R169.reuse ;  /* 0x800000a919197221 */ /* 0x100fe20000000000 */
[----:B------:R-:W-:Y:S01]  /*91e0*/  FADD R26, R26, -R169 ;  /* 0x800000a91a1a7221 */ /* 0x000fe20000000000 */
[----:B------:R-:W2:Y:S01]  /*91f0*/  MUFU.EX2 R9, R9 ;  /* 0x0000000900097308 */ /* 0x000ea20000000800 */
[----:B-----5:R-:W-:Y:S01]  /*9200*/  FADD R173, R7, R173 ;  /* 0x000000ad07ad7221 */ /* 0x020fe20000000000 */
        /* <DEDUP_REMOVED lines=18> */
[----:B------:R-:W-:Y:S01]  /*9330*/  FADD R32, R32, -R169 ;  /* 0x800000a920207221 */ /* 0x000fe20000000000 */
[----:B------:R-:W-:-:S02]  /*9340*/  F2FP.BF16.F32.PACK_AB R4, R5, R4 ;  /* 0x000000040504723e */ /* 0x000fc400000010ff */
[----:B------:R-:W-:Y:S01]  /*9350*/  F2FP.BF16.F32.PACK_AB R5, R7, R6 ;  /* 0x000000060705723e */ /* 0x000fe200000010ff */
[----:B------:R-:W2:Y:S01]  /*9360*/  MUFU.EX2 R12, R12 ;  /* 0x0000000c000c7308 */ /* 0x000ea20000000800 */
[----:B-----5:R-:W-:Y:S01]  /*9370*/  FADD R173, R10, R173 ;  /* 0x000000ad0aad7221 */ /* 0x020fe20000000000 */
[----:B------:R-:W-:Y:S01]  /*9380*/  FMUL R32, R32, 1.4426950216293334961 ;  /* 0x3fb8aa3b20207820 */ /* 0x000fe20000400000 */
[----:B------:R-:W-:-:S05]  /*9390*/  F2FP.BF16.F32.PACK_AB R6, R9, R8 ;  /* 0x000000080906723e */ /* 0x000fca00000010ff */
[----:B------:R-:W5:Y:S01]  /*93a0*/  MUFU.EX2 R13, R13 ;  /* 0x0000000d000d7308 */ /* 0x000f620000000800 */
[C---:B0-----:R-:W-:Y:S01]  /*93b0*/  FADD R173, R11.reuse, R173 ;  /* 0x000000ad0bad7221 */ /* 0x041fe20000000000 */
[----:B------:R-:W-:-:S06]  /*93c0*/  F2FP.BF16.F32.PACK_AB R7, R11, R10 ;  /* 0x0000000a0b07723e */ /* 0x000fcc00000010ff */
[----:B------:R-:W0:Y:S01]  /*93d0*/  MUFU.EX2 R14, R14 ;  /* 0x0000000e000e7308 */ /* 0x000e220000000800 */
[----:B--2---:R-:W-:-:S07]  /*93e0*/  FADD R173, R12, R173 ;  /* 0x000000ad0cad7221 */ /* 0x004fce0000000000 */
[----:B------:R-:W2:Y:S01]  /*93f0*/  MUFU.EX2 R15, R15 ;  /* 0x0000000f000f7308 */ /* 0x000ea20000000800 */
[C---:B-----5:R-:W-:Y:S01]  /*9400*/  FADD R173, R13.reuse, R173 ;  /* 0x000000ad0dad7221 */ /* 0x060fe20000000000 */
[----:B------:R-:W-:-:S06]  /*9410*/  F2FP.BF16.F32.PACK_AB R8, R13, R12 ;  /* 0x0000000c0d08723e */ /* 0x000fcc00000010ff */
[----:B------:R-:W5:Y:S01]  /*9420*/  MUFU.EX2 R16, R16 ;  /* 0x0000001000107308 */ /* 0x000f620000000800 */
[----:B0-----:R-:W-:-:S07]  /*9430*/  FADD R173, R14, R173 ;  /* 0x000000ad0ead7221 */ /* 0x001fce0000000000 */
[----:B------:R-:W0:Y:S01]  /*9440*/  MUFU.EX2 R17, R17 ;  /* 0x0000001100117308 */ /* 0x000e220000000800 */
[C---:B--2---:R-:W-:Y:S01]  /*9450*/  FADD R173, R15.reuse, R173 ;  /* 0x000000ad0fad7221 */ /* 0x044fe20000000000 */
[----:B------:R-:W-:-:S06]  /*9460*/  F2FP.BF16.F32.PACK_AB R9, R15, R14 ;  /* 0x0000000e0f09723e */ /* 0x000fcc00000010ff */
[----:B------:R-:W2:Y:S01]  /*9470*/  MUFU.EX2 R18, R18 ;  /* 0x0000001200127308 */ /* 0x000ea20000000800 */
[----:B-----5:R-:W-:-:S07]  /*9480*/  FADD R173, R16, R173 ;  /* 0x000000ad10ad7221 */ /* 0x020fce0000000000 */
        /* <DEDUP_REMOVED lines=21> */
[----:B-----5:R-:W-:Y:S01]  /*95e0*/  FADD R238, R25, R173 ;  /* 0x000000ad19ee7221 */ /* 0x020fe20000000000 */
[----:B------:R-:W-:Y:S01]  /*95f0*/  FMUL R173, R35, 1.4426950216293334961 ;  /* 0x3fb8aa3b23ad7820 */ /* 0x000fe20000400000 */
[----:B------:R-:W-:-:S05]  /*9600*/  F2FP.BF16.F32.PACK_AB R14, R25, R24 ;  /* 0x00000018190e723e */ /* 0x000fca00000010ff */
[----:B------:R-:W5:Y:S01]  /*9610*/  MUFU.EX2 R28, R28 ;  /* 0x0000001c001c7308 */ /* 0x000f620000000800 */
[----:B0-----:R-:W-:Y:S01]  /*9620*/  FADD R35, R26, R238 ;  /* 0x000000ee1a237221 */ /* 0x001fe20000000000 */
[----:B------:R-:W-:-:S04]  /*9630*/  FADD R238, R33, -R169 ;  /* 0x800000a921ee7221 */ /* 0x000fc80000000000 */
[----:B------:R-:W-:Y:S02]  /*9640*/  FMUL R238, R238, 1.4426950216293334961 ;  /* 0x3fb8aa3beeee7820 */ /* 0x000fe40000400000 */
[----:B------:R-:W0:Y:S01]  /*9650*/  MUFU.EX2 R29, R29 ;  /* 0x0000001d001d7308 */ /* 0x000e220000000800 */
[C---:B--2---:R-:W-:Y:S01]  /*9660*/  FADD R35, R27.reuse, R35 ;  /* 0x000000231b237221 */ /* 0x044fe20000000000 */
[----:B------:R-:W-:Y:S01]  /*9670*/  F2FP.BF16.F32.PACK_AB R15, R27, R26 ;  /* 0x0000001a1b0f723e */ /* 0x000fe200000010ff */
[----:B---3--:R-:W-:-:S05]  /*9680*/  IMAD.WIDE R26, R171, 0x2, R246 ;  /* 0x00000002ab1a7825 */ /* 0x008fca00078e02f6 */
[----:B------:R-:W-:Y:S01]  /*9690*/  MUFU.EX2 R30, R30 ;  /* 0x0000001e001e7308 */ /* 0x000fe20000000800 */
[----:B-----5:R-:W-:-:S07]  /*96a0*/  FADD R35, R28, R35 ;  /* 0x000000231c237221 */ /* 0x020fce0000000000 */
[----:B------:R-:W2:Y:S01]  /*96b0*/  MUFU.EX2 R31, R31 ;  /* 0x0000001f001f7308 */ /* 0x000ea20000000800 */
[C---:B0-----:R-:W-:Y:S01]  /*96c0*/  FADD R35, R29.reuse, R35 ;  /* 0x000000231d237221 */ /* 0x041fe20000000000 */
[----:B------:R-:W-:Y:S01]  /*96d0*/  F2FP.BF16.F32.PACK_AB R16, R29, R28 ;  /* 0x0000001c1d10723e */ /* 0x000fe200000010ff */
[----:B----4-:R-:W-:-:S05]  /*96e0*/  IMAD.WIDE R28, R171, 0x2, R242 ;  /* 0x00000002ab1c7825 */ /* 0x010fca00078e02f2 */
[----:B------:R-:W-:Y:S08]  /*96f0*/  MUFU.EX2 R32, R32 ;  /* 0x0000002000207308 */ /* 0x000ff00000000800 */
[----:B------:R0:W3:Y:S01]  /*9700*/  MUFU.EX2 R33, R173 ;  /* 0x000000ad00217308 */ /* 0x0000e20000000800 */
[----:B--2---:R-:W-:Y:S01]  /*9710*/  F2FP.BF16.F32.PACK_AB R17, R31, R30 ;  /* 0x0000001e1f11723e */ /* 0x004fe200000010ff */
[----:B0-----:R-:W-:-:S06]  /*9720*/  FADD R173, R34, -R169 ;  /* 0x800000a922ad7221 */ /* 0x001fcc0000000000 */
[----:B------:R0:W2:Y:S01]  /*9730*/  MUFU.EX2 R34, R238 ;  /* 0x000000ee00227308 */ /* 0x0000a20000000800 */
[----:B------:R-:W-:Y:S01]  /*9740*/  FMUL R173, R173, 1.4426950216293334961 ;  /* 0x3fb8aa3badad7820 */ /* 0x000fe20000400000 */
[----:B---3--:R-:W-:Y:S01]  /*9750*/  F2FP.BF16.F32.PACK_AB R18, R33, R32 ;  /* 0x000000202112723e */ /* 0x008fe200000010ff */
[----:B0-----:R-:W-:-:S05]  /*9760*/  FADD R238, R30, R35 ;  /* 0x000000231eee7221 */ /* 0x001fca0000000000 */
[----:B------:R2:W0:Y:S01]  /*9770*/  MUFU.EX2 R35, R173 ;  /* 0x000000ad00237308 */ /* 0x0004220000000800 */
[----:B------:R-:W-:-:S04]  /*9780*/  FADD R238, R31, R238 ;  /* 0x000000ee1fee7221 */ /* 0x000fc80000000000 */
[----:B------:R-:W-:-:S04]  /*9790*/  FADD R238, R32, R238 ;  /* 0x000000ee20ee7221 */ /* 0x000fc80000000000 */
[----:B------:R-:W-:-:S04]  /*97a0*/  FADD R238, R33, R238 ;  /* 0x000000ee21ee7221 */ /* 0x000fc80000000000 */
[----:B--2---:R-:W-:Y:S01]  /*97b0*/  FADD R173, R34, R238 ;  /* 0x000000ee22ad7221 */ /* 0x004fe20000000000 */
[----:B0-----:R-:W-:-:S03]  /*97c0*/  F2FP.BF16.F32.PACK_AB R19, R35, R34 ;  /* 0x000000222313723e */ /* 0x001fc600000010ff */
[----:B------:R-:W-:-:S05]  /*97d0*/  FADD R173, R35, R173 ;  /* 0x000000ad23ad7221 */ /* 0x000fca0000000000 */
[----:B------:R-:W0:Y:S02]  /*97e0*/  SHFL.BFLY PT, R238, R173, 0x10, 0x1f ;  /* 0x0e001f00adee7f89 */ /* 0x000e2400000e0000 */
[----:B0-----:R-:W-:Y:S01]  /*97f0*/  FADD R238, R173, R238 ;  /* 0x000000eeadee7221 */ /* 0x001fe20000000000 */
[----:B------:R-:W-:Y:S06]  /*9800*/  BAR.SYNC.DEFER_BLOCKING 0x0 ;  /* 0x0000000000007b1d */ /* 0x000fec0000010000 */
[----:B------:R0:W-:Y:S02]  /*9810*/  @!P4 STS [R226+UR58+0x8000], R238 ;  /* 0x008000eee200c988 */ /* 0x0001e4000800083a */
[----:B------:R-:W-:Y:S01]  /*9820*/  BAR.SYNC.DEFER_BLOCKING 0x0 ;  /* 0x0000000000007b1d */ /* 0x000fe20000010000 */
[----:B0-----:R-:W-:-:S05]  /*9830*/  IMAD.U32 R238, RZ, RZ, UR71 ;  /* 0x00000047ffee7e24 */ /* 0x001fca000f8e00ff */
[----:B------:R-:W0:Y:S04]  /*9840*/  @!P5 LDS R172, [R239+0x8000] ;  /* 0x00800000efacd984 */ /* 0x000e280000000800 */
[----:B0-----:R-:W0:Y:S02]  /*9850*/  SHFL.BFLY PT, R173, R172, 0x1, 0x1f ;  /* 0x0c201f00acad7f89 */ /* 0x001e2400000e0000 */
[----:B0-----:R-:W-:-:S05]  /*9860*/  FADD R173, R172, R173 ;  /* 0x000000adacad7221 */ /* 0x001fca0000000000 */
[----:B------:R0:W-:Y:S01]  /*9870*/  @P0 STS [R239+0x8000], R173 ;  /* 0x008000adef000388 */ /* 0x0001e20000000800 */
[----:B------:R-:W-:Y:S06]  /*9880*/  BAR.SYNC.DEFER_BLOCKING 0x0 ;  /* 0x0000000000007b1d */ /* 0x000fec0000010000 */
[----:B------:R0:W2:Y:S01]  /*9890*/  LDS R173, [R216+UR58+0x8000] ;  /* 0x0080003ad8ad7984 */ /* 0x0000a20008000800 */
[----:B------:R-:W3:Y:S02]  /*98a0*/  SYNCS.PHASECHK.TRANS64.TRYWAIT P2, [UR61], R238 ;  /* 0x000000eeff0075a7 */ /* 0x000ee4000804113d */
[----:B0-23--:R-:W-:Y:S05]  /*98b0*/  @!P2 BRA `(.L_x_15) ;  /* 0x0000002c0030a947 */ /* 0x00dfea0003800000 */
.L_x_24:
[----:B------:R-:W-:Y:S01]  /*98c0*/  STTM.16dp32bit_t0_t15.x16 tmem[UR64], R4 ;  /* 0x00000004000079ed */ /* 0x000fe20008a00040 */
[----:B------:R0:W-:Y:S01]  /*98d0*/  STTM.16dp32bit_t16_t31.x16 tmem[UR64+0x10], R4 ;  /* 0x00001004000079ed */ /* 0x0001e20008a20040 */
[----:B------:R-:W2:Y:S04]  /*98e0*/  LDG.E.U16 R28, desc[UR6][R28.64] ;  /* 0x000000061c1c7981 */ /* 0x000ea8000c1e1500 */
[----:B------:R-:W3:Y:S01]  /*98f0*/  LDG.E.U16 R26, desc[UR6][R26.64] ;  /* 0x000000061a1a7981 */ /* 0x000ee2000c1e1500 */
[----:B0-----:R-:W-:-:S04]  /*9900*/  IMAD.WIDE R6, R171, 0x2, R146 ;  /* 0x00000002ab067825 */ /* 0x001fc800078e0292 */
[C---:B------:R-:W-:Y:S02]  /*9910*/  IMAD.WIDE R10, R171.reuse, 0x2, R138 ;  /* 0x00000002ab0a7825 */ /* 0x040fe400078e028a */
[----:B------:R-:W4:Y:S02]  /*9920*/  LDG.E.U16 R6, desc[UR6][R6.64] ;  /* 0x0000000606067981 */ /* 0x000f24000c1e1500 */
[----:B------:R-:W-:-:S04]  /*9930*/  IMAD.WIDE R8, R171, 0x2, R130 ;  /* 0x00000002ab087825 */ /* 0x000fc800078e0282 */
[C---:B------:R-:W-:Y:S01]  /*9940*/  IMAD.WIDE R4, R171.reuse, 0x2, R114 ;  /* 0x00000002ab047825 */ /* 0x040fe200078e0272 */
[----:B------:R0:W5:Y:S04]  /*9950*/  LDG.E.U16 R29, desc[UR6][R8.64] ;  /* 0x00000006081d7981 */ /* 0x000168000c1e1500 */
[----:B------:R1:W5:Y:S04]  /*9960*/  LDG.E.U16 R7, desc[UR6][R10.64] ;  /* 0x000000060a077981 */ /* 0x000368000c1e1500 */
[----:B------:R1:W5:Y:S01]  /*9970*/  LDG.E.U16 R27, desc[UR6][R4.64] ;  /* 0x00000006041b7981 */ /* 0x000362000c1e1500 */
[----:B0-----:R-:W-:-:S04]  /*9980*/  IMAD.WIDE R8, R171, 0x2, R106 ;  /* 0x00000002ab087825 */ /* 0x001fc800078e026a */
[C---:B-1----:R-:W-:Y:S02]  /*9990*/  IMAD.WIDE R10, R171.reuse, 0x2, R90 ;  /* 0x00000002ab0a7825 */ /* 0x042fe400078e025a */
[----:B------:R-:W5:Y:S02]  /*99a0*/  LDG.E.U16 R9, desc[UR6][R8.64] ;  /* 0x0000000608097981 */ /* 0x000f64000c1e1500 */
[C---:B------:R-:W-:Y:S02]  /*99b0*/  IMAD.WIDE R4, R171.reuse, 0x2, R98 ;  /* 0x00000002ab047825 */ /* 0x040fe400078e0262 */
[----:B------:R-:W5:Y:S04]  /*99c0*/  LDG.E.U16 R11, desc[UR6][R10.64] ;  /* 0x000000060a0b7981 */ /* 0x000f68000c1e1500 */
[----:B------:R0:W5:Y:S01]  /*99d0*/  LDG.E.U16 R8, desc[UR6][R4.64] ;  /* 0x0000000604087981 */ /* 0x000162000c1e1500 */
[----:B------:R-:W-:-:S04]  /*99e0*/  IMAD.WIDE R12, R171, 0x2, R50 ;  /* 0x00000002ab0c7825 */ /* 0x000fc800078e0232 */
[C---:B------:R-:W-:Y:S02]  /*99f0*/  IMAD.WIDE R14, R171.reuse, 0x2, R66 ;  /* 0x00000002ab0e7825 */ /* 0x040fe400078e0242 */
[----:B------:R-:W5:Y:S02]  /*9a00*/  LDG.E.U16 R12, desc[UR6][R12.64] ;  /* 0x000000060c0c7981 */ /* 0x000f64000c1e1500 */
[C---:B0-----:R-:W-:Y:S02]  /*9a10*/  IMAD.WIDE R4, R171.reuse, 0x2, R42 ;  /* 0x00000002ab047825 */ /* 0x041fe400078e022a */
[----:B------:R-:W5:Y:S04]  /*9a20*/  LDG.E.U16 R15, desc[UR6][R14.64] ;  /* 0x000000060e0f7981 */ /* 0x000f68000c1e1500 */
[----:B------:R0:W5:Y:S01]  /*9a30*/  LDG.E.U16 R10, desc[UR6][R4.64] ;  /* 0x00000006040a7981 */ /* 0x000162000c1e1500 */
[----:B------:R-:W-:-:S04]  /*9a40*/  IMAD.WIDE R16, R171, 0x2, R82 ;  /* 0x00000002ab107825 */ /* 0x000fc800078e0252 */
[C---:B------:R-:W-:Y:S02]  /*9a50*/  IMAD.WIDE R18, R171.reuse, 0x2, R158 ;  /* 0x00000002ab127825 */ /* 0x040fe400078e029e */
[----:B------:R-:W5:Y:S02]  /*9a60*/  LDG.E.U16 R17, desc[UR6][R16.64] ;  /* 0x0000000610117981 */ /* 0x000f64000c1e1500 */
[----:B0-----:R-:W-:-:S05]  /*9a70*/  IMAD.WIDE R4, R171, 0x2, R58 ;  /* 0x00000002ab047825 */ /* 0x001fca00078e023a */
[----:B------:R0:W5:Y:S01]  /*9a80*/  LDG.E.U16 R13, desc[UR6][R4.64] ;  /* 0x00000006040d7981 */ /* 0x000162000c1e1500 */
[----:B------:R-:W-:-:S03]  /*9a90*/  IMAD.WIDE R30, R171, 0x2, R122 ;  /* 0x00000002ab1e7825 */ /* 0x000fc600078e027a */
[----:B------:R-:W5:Y:S01]  /*9aa0*/  LDG.E.U16 R16, desc[UR6][R18.64] ;  /* 0x0000000612107981 */ /* 0x000f62000c1e1500 */
[----:B------:R-:W-:-:S03]  /*9ab0*/  IMAD.WIDE R20, R171, 0x2, R144 ;  /* 0x00000002ab147825 */ /* 0x000fc600078e0290 */
[----:B------:R-:W5:Y:S01]  /*9ac0*/  LDG.E.U16 R30, desc[UR6][R30.64] ;  /* 0x000000061e1e7981 */ /* 0x000f62000c1e1500 */
[----:B0-----:R-:W-:-:S03]  /*9ad0*/  IMAD.WIDE R4, R171, 0x2, R74 ;  /* 0x00000002ab047825 */ /* 0x001fc600078e024a */
[----:B------:R-:W5:Y:S04]  /*9ae0*/  LDG.E.U16 R18, desc[UR6][R20.64] ;  /* 0x0000000614127981 */ /* 0x000f68000c1e1500 */
[----:B------:R0:W5:Y:S02]  /*9af0*/  LDG.E.U16 R14, desc[UR6][R4.64] ;  /* 0x00000006040e7981 */ /* 0x000164000c1e1500 */
[----:B0-----:R-:W-:-:S05]  /*9b00*/  IMAD.WIDE R4, R171, 0x2, R152 ;  /* 0x00000002ab047825 */ /* 0x001fca00078e0298 */
        /* <DEDUP_REMOVED lines=13> */
[----:B0-----:R-:W-:-:S06]  /*9be0*/  IMAD.WIDE R4, R171, 0x2, R36 ;  /* 0x00000002ab047825 */ /* 0x001fcc00078e0224 */
[----:B------:R-:W5:Y:S01]  /*9bf0*/  LDG.E.U16 R4, desc[UR6][R4.64] ;  /* 0x0000000604047981 */ /* 0x000f62000c1e1500 */
[----:B------:R-:W-:-:S03]  /*9c00*/  LOP3.LUT R32, R2, 0x20, RZ, 0x3c, !PT ;  /* 0x0000002002207812 */ /* 0x000fc600078e3cff */
[----:B--2---:R-:W-:Y:S04]  /*9c10*/  STS.U16 [R2+UR58+0x10400], R28 ;  /* 0x0104001c02007988 */ /* 0x004fe8000800043a */
[----:B---3--:R-:W-:Y:S04]  /*9c20*/  STS.U16 [R2+UR58+0x10000], R26 ;  /* 0x0100001a02007988 */ /* 0x008fe8000800043a */
[----:B----4-:R-:W-:Y:S04]  /*9c30*/  STS.U16 [R2+UR58+0x10800], R6 ;  /* 0x0108000602007988 */ /* 0x010fe8000800043a */
[----:B-----5:R0:W-:Y:S02]  /*9c40*/  STS.U16 [R2+UR58+0x10c00], R7 ;  /* 0x010c000702007988 */ /* 0x0201e4000800043a */
[----:B0-----:R-:W-:-:S02]  /*9c50*/  IMAD.WIDE R6, R171, 0x2, R44 ;  /* 0x00000002ab067825 */ /* 0x001fc400078e022c */
[----:B------:R-:W-:Y:S04]  /*9c60*/  STS.U16 [R2+UR58+0x11c00], R9 ;  /* 0x011c000902007988 */ /* 0x000fe8000800043a */
[----:B------:R0:W2:Y:S04]  /*9c70*/  LDG.E.U16 R5, desc[UR6][R6.64] ;  /* 0x0000000606057981 */ /* 0x0000a8000c1e1500 */
[----:B------:R1:W-:Y:S01]  /*9c80*/  STS.U16 [R2+UR58+0x12000], R8 ;  /* 0x0120000802007988 */ /* 0x0003e2000800043a */
        /* <DEDUP_REMOVED lines=18> */
[----:B0-----:R-:W-:-:S04]  /*9db0*/  IMAD.WIDE R14, R171, 0x2, R142 ;  /* 0x00000002ab0e7825 */ /* 0x001fc800078e028e */
[C---:B-1----:R-:W-:Y:S01]  /*9dc0*/  IMAD.WIDE R12, R171.reuse, 0x2, R150 ;  /* 0x00000002ab0c7825 */ /* 0x042fe200078e0296 */
[----:B------:R-:W-:Y:S05]  /*9dd0*/  STS.U16 [R2+UR58+0x11000], R29 ;  /* 0x0110001d02007988 */ /* 0x000fea000800043a */
[----:B------:R-:W2:Y:S04]  /*9de0*/  LDG.E.U16 R12, desc[UR6][R12.64] ;  /* 0x000000060c0c7981 */ /* 0x000ea8000c1e1500 */
[----:B------:R-:W-:Y:S04]  /*9df0*/  STS.U16 [R2+UR58+0x11400], R30 ;  /* 0x0114001e02007988 */ /* 0x000fe8000800043a */
[----:B------:R-:W-:Y:S04]  /*9e00*/  STS.U16 [R2+UR58+0x11800], R27 ;  /* 0x0118001b02007988 */ /* 0x000fe8000800043a */
[----:B------:R0:W2:Y:S04]  /*9e10*/  LDG.E.U16 R13, desc[UR6][R14.64] ;  /* 0x000000060e0d7981 */ /* 0x0000a8000c1e1500 */
[----:B------:R-:W-:Y:S04]  /*9e20*/  STS.U16 [R2+UR58+0x13c00], R17 ;  /* 0x013c001102007988 */ /* 0x000fe8000800043a */
[----:B------:R1:W-:Y:S01]  /*9e30*/  STS.U16 [R32+UR58+0x10100], R16 ;  /* 0x0101001020007988 */ /* 0x0003e2000800043a */
[----:B0-----:R-:W-:-:S03]  /*9e40*/  IMAD.WIDE R14, R171, 0x2, R134 ;  /* 0x00000002ab0e7825 */ /* 0x001fc600078e0286 */
[----:B------:R-:W-:Y:S04]  /*9e50*/  STS.U16 [R32+UR58+0x10500], R19 ;  /* 0x0105001320007988 */ /* 0x000fe8000800043a */
[----:B------:R-:W2:Y:S01]  /*9e60*/  LDG.E.U16 R14, desc[UR6][R14.64] ;  /* 0x000000060e0e7981 */ /* 0x000ea2000c1e1500 */
[----:B-1----:R-:W-:-:S03]  /*9e70*/  IMAD.WIDE R16, R171, 0x2, R126 ;  /* 0x00000002ab107825 */ /* 0x002fc600078e027e */
        /* <DEDUP_REMOVED lines=21> */
[----:B-1----:R-:W-:-:S06]  /*9fd0*/  IMAD.WIDE R22, R171, 0x2, R54 ;  /* 0x00000002ab167825 */ /* 0x002fcc00078e0236 */
[----:B------:R-:W2:Y:S01]  /*9fe0*/  LDG.E.U16 R22, desc[UR6][R22.64] ;  /* 0x0000000616167981 */ /* 0x000ea2000c1e1500 */
[----:B------:R-:W-:-:S03]  /*9ff0*/  IMAD.WIDE R26, R171, 0x2, R78 ;  /* 0x00000002ab1a7825 */ /* 0x000fc600078e024e */
[----:B------:R0:W2:Y:S02]  /*a000*/  LDG.E.U16 R23, desc[UR6][R24.64] ;  /* 0x0000000618177981 */ /* 0x0000a4000c1e1500 */
[----:B0-----:R-:W-:-:S06]  /*a010*/  IMAD.WIDE R24, R171, 0x2, R70 ;  /* 0x00000002ab187825 */ /* 0x001fcc00078e0246 */
        /* <DEDUP_REMOVED lines=35> */
[----:B------:R0:W5:Y:S02]  /*a250*/  LDG.E.U16 R26, desc[UR6][R26.64] ;  /* 0x000000061a1a7981 */ /* 0x000164000c1e1500 */
[----:B0-----:R-:W-:-:S05]  /*a260*/  LOP3.LUT R27, R2, 0x20, RZ, 0x3c, !PT ;  /* 0x00000020021b7812 */ /* 0x001fca00078e3cff */
[----:B------:R0:W-:Y:S04]  /*a270*/  STS.U16 [R27+UR58+0x12500], R4 ;  /* 0x012500041b007988 */ /* 0x0001e8000800043a */
[----:B--2---:R-:W-:Y:S04]  /*a280*/  STS.U16 [R27+UR58+0x12900], R5 ;  /* 0x012900051b007988 */ /* 0x004fe8000800043a */
[----:B---3--:R-:W-:Y:S01]  /*a290*/  STS.U16 [R27+UR58+0x12d00], R6 ;  /* 0x012d00061b007988 */ /* 0x008fe2000800043a */
[----:B0-----:R-:W-:-:S03]  /*a2a0*/  FADD R4, -R169, R217 ;  /* 0x000000d9a9047221 */ /* 0x001fc60000000100 */
[----:B----4-:R-:W-:Y:S01]  /*a2b0*/  STS.U16 [R27+UR58+0x13100], R7 ;  /* 0x013100071b007988 */ /* 0x010fe2000800043a */
[----:B------:R-:W-:-:S03]  /*a2c0*/  FMUL R4, R4, 1.4426950216293334961 ;  /* 0x3fb8aa3b04047820 */ /* 0x000fc60000400000 */
[----:B-----5:R-:W-:Y:S04]  /*a2d0*/  STS.U16 [R27+UR58+0x13500], R8 ;  /* 0x013500081b007988 */ /* 0x020fe8000800043a */
[----:B------:R-:W-:Y:S04]  /*a2e0*/  STS.U16 [R27+UR58+0x13900], R9 ;  /* 0x013900091b007988 */ /* 0x000fe8000800043a */
[----:B------:R-:W-:Y:S01]  /*a2f0*/  STS.U16 [R27+UR58+0x13d00], R10 ;  /* 0x013d000a1b007988 */ /* 0x000fe2000800043a */
[----:B------:R0:W1:Y:S03]  /*a300*/  MUFU.EX2 R217, R4 ;  /* 0x0000000400d97308 */ /* 0x0000660000000800 */
        /* <DEDUP_REMOVED lines=31> */
[----:B------:R0:W-:Y:S01]  /*a500*/  STS.U16 [R227+UR58+0x13f00], R26 ;  /* 0x013f001ae3007988 */ /* 0x0001e2000800043a */
[----:B------:R-:W2:Y:S02]  /*a510*/  FENCE.VIEW.ASYNC.T ;  /* 0x00000000000073c6 */ /* 0x000ea40000000200 */
[----:B--2---:R-:W-:Y:S06]  /*a520*/  BAR.SYNC.DEFER_BLOCKING 0x0 ;  /* 0x0000000000007b1d */ /* 0x004fec0000010000 */
[----:B0-----:R-:W-:Y:S01]  /*a530*/  LDTM.16dp32bit_t0_t15.x32 R4, tmem[UR60] ;  /* 0x0000003c000479ee */ /* 0x001fe20008a80000 */
[----:B------:R-:W1:Y:S01]  /*a540*/  LDTM.16dp32bit_t16_t31.x32 R4, tmem[UR60+0x20] ;  /* 0x0000203c000479ee */ /* 0x000e620008aa0000 */
[----:B------:R-:W-:Y:S01]  /*a550*/  NOP ;  /* 0x0000000000007918 */ /* 0x000fe20000000000 */
[C---:B-1----:R-:W-:Y:S01]  /*a560*/  FMUL R4, R217.reuse, R4 ;  /* 0x00000004d9047220 */ /* 0x042fe20000400000 */
        /* <DEDUP_REMOVED lines=32> */
[----:B------:R0:W-:Y:S01]  /*a770*/  STTM.16dp32bit_t16_t31.x32 tmem[UR60+0x20], R4 ;  /* 0x00002004000079ed */ /* 0x0001e20008aa003c */
[----:B------:R-:W1:Y:S02]  /*a780*/  FENCE.VIEW.ASYNC.T ;  /* 0x00000000000073c6 */ /* 0x000e640000000200 */
[----:B-1----:R-:W-:Y:S06]  /*a790*/  BAR.SYNC.DEFER_BLOCKING 0x0 ;  /* 0x0000000000007b1d */ /* 0x002fec0000010000 */
[----:B------:R1:W-:Y:S06]  /*a7a0*/  MEMBAR.ALL.CTA ;  /* 0x0000000000007992 */ /* 0x0003ec0000008000 */
[----:B-1----:R-:W1:Y:S01]  /*a7b0*/  FENCE.VIEW.ASYNC.S ;  /* 0x00000000000073c6 */ /* 0x002e620000000000 */
[----:B------:R-:W-:Y:S01]  /*a7c0*/  ULEA UR61, UR66, UR58, 0x3 ;  /* 0x0000003a423d7291 */ /* 0x000fe2000f8e18ff */
[----:B------:R-:W-:-:S03]  /*a7d0*/  UMOV UR71, UR73 ;  /* 0x0000004900477c82 */ /* 0x000fc60008000000 */
[----:B------:R-:W-:Y:S01]  /*a7e0*/  UIADD3 UR61, UPT, UPT, UR61, 0x1c000, URZ ;  /* 0x0001c0003d3d7890 */ /* 0x000fe2000fffe0ff */
[----:B-1----:R-:W-:Y:S06]  /*a7f0*/  BAR.SYNC.DEFER_BLOCKING 0x0 ;  /* 0x0000000000007b1d */ /* 0x002fec0000010000 */
[----:B------:R-:W-:Y:S05]  /*a800*/  BRA.U UP3, `(.L_x_16) ;  /* 0x0000000103907547 */ /* 0x000fea000b800000 */
[----:B------:R-:W-:Y:S02]  /*a810*/  UIADD3 UR55, UPT, UPT, UR59, 0x88, URZ ;  /* 0x000000883b377890 */ /* 0x000fe4000fffe0ff */
[----:B------:R-:W-:Y:S02]  /*a820*/  UIADD3 UR54, UPT, UPT, UR59, 0x90, URZ ;  /* 0x000000903b367890 */ /* 0x000fe4000fffe0ff */
[----:B------:R-:W-:Y:S01]  /*a830*/  UIADD3 UR73, UPT, UPT, UR59, 0x98, URZ ;  /* 0x000000983b497890 */ /* 0x000fe2000fffe0ff */
[----:B------:R-:W-:Y:S01]  /*a840*/  UMOV UR4, 0x0 ;  /* 0x0000000000047882 */ /* 0x000fe20000000000 */
[----:B------:R-:W-:Y:S01]  /*a850*/  UMOV UR5, 0x4200490 ;  /* 0x0420049000057882 */ /* 0x000fe20000000000 */
[----:B------:R-:W-:Y:S01]  /*a860*/  UMOV UR52, UR69 ;  /* 0x0000004500347c82 */ /* 0x000fe20008000000 */
[----:B------:R-:W-:Y:S01]  /*a870*/  UMOV UR53, 0x40004040 ;  /* 0x4000404000357882 */ /* 0x000fe20000000000 */
[----:B------:R-:W-:Y:S01]  /*a880*/  UMOV UR50, 0x0 ;  /* 0x0000000000327882 */ /* 0x000fe20000000000 */
[----:B------:R-:W-:Y:S01]  /*a890*/  UMOV UR51, 0x4200490 ;  /* 0x0420049000337882 */ /* 0x000fe20000000000 */
[----:B------:R1:W-:Y:S01]  /*a8a0*/  UTCHMMA tmem[UR63], gdesc[UR52], tmem[UR59], tmem[UR4], idesc[UR5], UPT ;  /* 0x00ff04343f0079ea */ /* 0x0003e2000b80003b */
[----:B------:R-:W-:-:S02]  /*a8b0*/  UIADD3 UR76, UPT, UPT, UR59, 0xa0, URZ ;  /* 0x000000a03b4c7890 */ /* 0x000fc4000fffe0ff */
[----:B------:R2:W-:Y:S01]  /*a8c0*/  UTCHMMA tmem[UR55], gdesc[UR12], tmem[UR59], tmem[UR50], idesc[UR51], UPT ;  /* 0x00ff320c370079ea */ /* 0x0005e2000b80003b */
[----:B------:R-:W-:Y:S01]  /*a8d0*/  UIADD3 UR77, UPT, UPT, UR59, 0xa8, URZ ;  /* 0x000000a83b4d7890 */ /* 0x000fe2000fffe0ff */
[----:B------:R-:W-:Y:S01]  /*a8e0*/  UMOV UR74, 0x0 ;  /* 0x00000000004a7882 */ /* 0x000fe20000000000 */
[----:B------:R-:W-:Y:S01]  /*a8f0*/  UMOV UR75, 0x4200490 ;  /* 0x04200490004b7882 */ /* 0x000fe20000000000 */
[----:B------:R-:W-:Y:S01]  /*a900*/  UMOV UR56, 0x0 ;  /* 0x0000000000387882 */ /* 0x000fe20000000000 */
[----:B------:R3:W-:Y:S01]  /*a910*/  UTCHMMA tmem[UR54], gdesc[UR38], tmem[UR59], tmem[UR74], idesc[UR75], UPT ;  /* 0x00ff4a26360079ea */ /* 0x0007e2000b80003b */
[----:B------:R4:W-:Y:S01]  /*a920*/  UTCHMMA tmem[UR73], gdesc[UR40], tmem[UR59], tmem[UR4], idesc[UR5], UPT ;  /* 0x00ff0428490079ea */ /* 0x0009e2000b80003b */
[----:B-1----:R-:W-:Y:S01]  /*a930*/  UMOV UR52, 0x0 ;  /* 0x0000000000347882 */ /* 0x002fe20000000000 */
[----:B------:R-:W-:Y:S01]  /*a940*/  UMOV UR53, 0x4200490 ;  /* 0x0420049000357882 */ /* 0x000fe20000000000 */
[----:B--2---:R-:W-:Y:S02]  /*a950*/  UIADD3 UR50, UPT, UPT, UR59, 0xb0, URZ ;  /* 0x000000b03b327890 */ /* 0x004fe4000fffe0ff */
[----:B------:R1:W-:Y:S01]  /*a960*/  UTCHMMA tmem[UR76], gdesc[UR42], tmem[UR59], tmem[UR52], idesc[UR53], UPT ;  /* 0x00ff342a4c0079ea */ /* 0x0003e2000b80003b */
[----:B------:R-:W-:Y:S01]  /*a970*/  UIADD3 UR51, UPT, UPT, UR59, 0xb8, URZ ;  /* 0x000000b83b337890 */ /* 0x000fe2000fffe0ff */
[----:B------:R-:W-:Y:S01]  /*a980*/  UMOV UR57, 0x4200490 ;  /* 0x0420049000397882 */ /* 0x000fe20000000000 */
[----:B------:R-:W-:Y:S01]  /*a990*/  UMOV UR55, 0x4200490 ;  /* 0x0420049000377882 */ /* 0x000fe20000000000 */
[----:B---3--:R-:W-:Y:S01]  /*a9a0*/  UMOV UR54, 0x0 ;  /* 0x0000000000367882 */ /* 0x008fe20000000000 */
[----:B----4-:R-:W-:Y:S01]  /*a9b0*/  UMOV UR4, UR61 ;  /* 0x0000003d00047c82 */ /* 0x010fe20008000000 */
[----:B------:R-:W-:Y:S01]  /*a9c0*/  UMOV UR5, URZ ;  /* 0x000000ff00057c82 */ /* 0x000fe20008000000 */
[----:B------:R1:W-:Y:S01]  /*a9d0*/  UTCHMMA tmem[UR77], gdesc[UR44], tmem[UR59], tmem[UR56], idesc[UR57], UPT ;  /* 0x00ff382c4d0079ea */ /* 0x0003e2000b80003b */
[----:B------:R-:W-:Y:S01]  /*a9e0*/  UMOV UR73, UR4 ;  /* 0x0000000400497c82 */ /* 0x000fe20008000000 */
[----:B------:R-:W-:Y:S01]  /*a9f0*/  UMOV UR4, 0x0 ;  /* 0x0000000000047882 */ /* 0x000fe20000000000 */
[----:B------:R-:W-:Y:S01]  /*aa00*/  UMOV UR5, 0x4200490 ;  /* 0x0420049000057882 */ /* 0x000fe20000000000 */
[----:B------:R1:W-:Y:S01]  /*aa10*/  UTCHMMA tmem[UR50], gdesc[UR46], tmem[UR59], tmem[UR54], idesc[UR55], UPT ;  /* 0x00ff362e320079ea */ /* 0x0003e2000b80003b */
[----:B------:R1:W-:Y:S01]  /*aa20*/  UTCHMMA tmem[UR51], gdesc[UR48], tmem[UR59], tmem[UR4], idesc[UR5], UPT ;  /* 0x00ff0430330079ea */ /* 0x0003e2000b80003b */
[----:B------:R1:W-:Y:S01]  /*aa30*/  UTCBAR [UR73], URZ ;  /* 0x000000ff490073e9 */ /* 0x0003e200080000ff */
[----:B------:R-:W-:Y:S01]  /*aa40*/  NOP ;  /* 0x0000000000007918 */ /* 0x000fe20000000000 */
.L_x_16:
[----:B0-----:R-:W0:Y:S01]  /*aa50*/  LDC R4, c[0x0][0x3d4] ;  /* 0x0000f500ff047b82 */ /* 0x001e220000000800 */
[----:B------:R-:W-:Y:S01]  /*aa60*/  UIADD3 UR66, UPT, UPT, UR66, 0x1, URZ ;  /* 0x0000000142427890 */ /* 0x000fe2000fffe0ff */
[----:B------:R-:W-:Y:S01]  /*aa70*/  FFMA R168, R217, R168, R173 ;  /* 0x000000a8d9a87223 */ /* 0x000fe200000000ad */
[----:B------:R-:W-:Y:S02]  /*aa80*/  IMAD.MOV.U32 R217, RZ, RZ, R169 ;  /* 0x000000ffffd97224 */ /* 0x000fe400078e00a9 */
[----:B------:R-:W-:-:S04]  /*aa90*/  UISETP.GT.AND UP2, UPT, UR66, 0x1, UPT ;  /* 0x000000014200788c */ /* 0x000fc8000bf44270 */
[----:B-1----:R-:W-:Y:S02]  /*aaa0*/  USEL UR73, URZ, 0x1, !UP2 ;  /* 0x00000001ff497887 */ /* 0x002fe4000d000000 */
[----:B------:R-:W-:Y:S02]  /*aab0*/  USEL UR66, UR66, URZ, !UP2 ;  /* 0x000000ff42427287 */ /* 0x000fe4000d000000 */
[----:B------:R-:W-:Y:S02]  /*aac0*/  UISETP.GE.AND UP2, UPT, UR72, UR65, UPT ;  /* 0x000000414800728c */ /* 0x000fe4000bf46270 */
[----:B------:R-:W-:Y:S01]  /*aad0*/  ULOP3.LUT UR73, UR71, UR73, URZ, 0x3c, !UPT ;  /* 0x0000004947497292 */ /* 0x000fe2000f8e3cff */
[----:B0-----:R-:W-:-:S04]  /*aae0*/  IMAD.SHL.U32 R4, R4, 0x80, RZ ;  /* 0x0000008004047824 */ /* 0x001fc800078e00ff */
[----:B------:R-:W-:Y:S02]  /*aaf0*/  IMAD.IADD R171, R4, 0x1, R171 ;  /* 0x0000000104ab7824 */ /* 0x000fe400078e02ab */
[----:B------:R-:W0:Y:S02]  /*ab00*/  LDC R4, c[0x0][0x3c4] ;  /* 0x0000f100ff047b82 */ /* 0x000e240000000800 */
[----:B0-----:R-:W-:-:S04]  /*ab10*/  IMAD.SHL.U32 R4, R4, 0x80, RZ ;  /* 0x0000008004047824 */ /* 0x001fc800078e00ff */
[----:B------:R-:W-:Y:S01]  /*ab20*/  IMAD.IADD R3, R4, 0x1, R3 ;  /* 0x0000000104037824 */ /* 0x000fe200078e0203 */
[----:B------:R-:W-:Y:S06]  /*ab30*/  BRA.U !UP2, `(.L_x_17) ;  /* 0xffffffc50ad87547 */ /* 0x000fec000b83ffff */
.L_x_12:
[----:B------:R-:W3:Y:S01]  /*ab40*/  LDL.LU R5, [R1+0x13c] ;  /* 0x00013c0001057983 */ /* 0x000ee20000300800 */
[C---:B------:R-:W-:Y:S02]  /*ab50*/  FSETP.GEU.AND P3, PT, R168.reuse, 1.175494350822287508e-38, PT ;  /* 0x00800000a800780b */ /* 0x040fe40003f6e000 */
[----:B------:R-:W-:Y:S01]  /*ab60*/  FSETP.GT.AND P2, PT, |R168|, 8.50705917302346158658e+37, PT ;  /* 0x7e800000a800780b */ /* 0x000fe20003f44200 */
[----:B------:R-:W1:Y:S02]  /*ab70*/  S2R R4, SR_TID.X ;  /* 0x0000000000047919 */ /* 0x000e640000002100 */
[C---:B-1----:R-:W-:Y:S02]  /*ab80*/  LOP3.LUT R0, R4.reuse, 0x10, RZ, 0xc0, !PT ;  /* 0x0000001004007812 */ /* 0x042fe400078ec0ff */
[----:B------:R-:W-:Y:S02]  /*ab90*/  LOP3.LUT R3, R4, 0x80, RZ, 0xc0, !PT ;  /* 0x0000008004037812 */ /* 0x000fe400078ec0ff */
[----:B------:R-:W-:-:S02]  /*aba0*/  LEA R0, R0, UR58, 0x8 ;  /* 0x0000003a00007c11 */ /* 0x000fc4000f8e40ff */
[----:B------:R-:W-:-:S03]  /*abb0*/  LOP3.LUT R37, R4, 0xf, RZ, 0xc0, !PT ;  /* 0x0000000f04257812 */ /* 0x000fc600078ec0ff */
[----:B------:R-:W-:Y:S01]  /*abc0*/  IMAD R2, R3, 0x40, R0 ;  /* 0x0000004003027824 */ /* 0x000fe200078e0200 */
[----:B------:R-:W-:Y:S01]  /*abd0*/  SHF.R.U32.HI R3, RZ, 0x2, R4 ;  /* 0x00000002ff037819 */ /* 0x000fe20000011604 */
[----:B------:R-:W-:Y:S01]  /*abe0*/  FMUL R0, R168, 8388608 ;  /* 0x4b000000a8007820 */ /* 0x000fe20000400000 */
[----:B0--3--:R-:W-:-:S13]  /*abf0*/  R2UR UR4, R5 ;  /* 0x00000000050472ca */ /* 0x009fda00000e0000 */
[----:B------:R-:W-:-:S09]  /*ac00*/  UISETP.GE.AND UP1, UPT, UR4, 0x1, UPT ;  /* 0x000000010400788c */ /* 0x000fd2000bf26270 */
[----:B------:R-:W-:Y:S05]  /*ac10*/  BRA.U !UP1, `(.L_x_18) ;  /* 0x0000000109107547 */ /* 0x000fea000b800000 */
[----:B------:R-:W-:-:S06]  /*ac20*/  USHF.L.U32 UR71, UR71, 0x1f, URZ ;  /* 0x0000001f47477899 */ /* 0x000fcc00080006ff */
[----:B------:R-:W-:-:S04]  /*ac30*/  IMAD.U32 R4, RZ, RZ, UR71 ;  /* 0x00000047ff047e24 */ /* 0x000fc8000f8e00ff */
[----:B------:R-:W0:Y:S02]  /*ac40*/  SYNCS.PHASECHK.TRANS64.TRYWAIT P0, [UR61], R4 ;  /* 0x00000004ff0075a7 */ /* 0x000e24000800113d */
[----:B0-----:R-:W-:Y:S05]  /*ac50*/  @!P0 BRA `(.L_x_19) ;  /* 0x0000001800588947 */ /* 0x001fea0003800000 */
.L_x_18:
[----:B------:R-:W0:Y:S01]  /*ac60*/  S2R R50, SR_TID.X ;  /* 0x0000000000327919 */ /* 0x000e220000002100 */
[----:B------:R-:W-:Y:S01]  /*ac70*/  LOP3.LUT R3, R3, 0x38, RZ, 0xc0, !PT ;  /* 0x0000003803037812 */ /* 0x000fe200078ec0ff */
[----:B------:R-:W-:Y:S01]  /*ac80*/  IMAD R36, R37, 0x10, R2 ;  /* 0x0000001025247824 */ /* 0x000fe200078e0202 */
[----:B------:R-:W-:Y:S01]  /*ac90*/  FSEL R49, R0, R168, !P3 ;  /* 0x000000a800317208 */ /* 0x000fe20005800000 */
[----:B------:R-:W-:Y:S01]  /*aca0*/  BAR.SYNC.DEFER_BLOCKING 0x0 ;  /* 0x0000000000007b1d */ /* 0x000fe20000010000 */
[C---:B------:R-:W-:Y:S01]  /*acb0*/  FSETP.GEU.AND P0, PT, |R168|.reuse, 1.175494350822287508e-38, PT ;  /* 0x00800000a800780b */ /* 0x040fe20003f0e200 */
[----:B------:R-:W-:Y:S01]  /*acc0*/  @P2 FMUL R168, R168, 0.25 ;  /* 0x3e800000a8a82820 */ /* 0x000fe20000400000 */
[----:B------:R-:W-:Y:S02]  /*acd0*/  IMAD.MOV.U32 R47, RZ, RZ, 0x3dc6b27f ;  /* 0x3dc6b27fff2f7424 */ /* 0x000fe400078e00ff */
[----:B------:R-:W-:-:S03]  /*ace0*/  VIADD R2, R49, 0xc0cafb0d ;  /* 0xc0cafb0d31027836 */ /* 0x000fc60000000000 */
[----:B------:R-:W1:Y:S01]  /*acf0*/  LDC R72, c[0x0][0x3e8] ;  /* 0x0000fa00ff487b82 */ /* 0x000e620000000800 */
[----:B------:R-:W3:Y:S01]  /*ad00*/  LDCU.64 UR4, c[0x0][0x3e0] ;  /* 0x00007c00ff0477ac */ /* 0x000ee20008000a00 */
[----:B------:R-:W-:-:S04]  /*ad10*/  LOP3.LUT R2, R2, 0xff800000, RZ, 0xc0, !PT ;  /* 0xff80000002027812 */ /* 0x000fc800078ec0ff */
[----:B------:R-:W-:Y:S02]  /*ad20*/  @!P0 FMUL R168, R168, 16777216 ;  /* 0x4b800000a8a88820 */ /* 0x000fe40000400000 */
[----:B------:R-:W4:Y:S08]  /*ad30*/  S2UR UR11, SR_CTAID.X ;  /* 0x00000000000b79c3 */ /* 0x000f300000002500 */
[----:B------:R-:W3:Y:S01]  /*ad40*/  S2UR UR9, SR_CTAID.Y ;  /* 0x00000000000979c3 */ /* 0x000ee20000002600 */
[----:B0-----:R-:W-:Y:S01]  /*ad50*/  LOP3.LUT R0, R3, 0x1f, R50, 0xf8, !PT ;  /* 0x0000001f03007812 */ /* 0x001fe200078ef832 */
[----:B------:R-:W-:Y:S01]  /*ad60*/  IMAD.SHL.U32 R37, R50, 0x10, RZ ;  /* 0x0000001032257824 */ /* 0x000fe200078e00ff */
[----:B------:R-:W-:Y:S01]  /*ad70*/  FSEL R3, RZ, -23, P3 ;  /* 0xc1b80000ff037808 */ /* 0x000fe20001800000 */
[----:B------:R-:W0:Y:S04]  /*ad80*/  @!P1 SYNCS.CCTL.IV [UR58+0x1c000] ;  /* 0x01c00000ff0099b1 */ /* 0x000e28000800003a */
[----:B0-----:R-:W-:Y:S01]  /*ad90*/  BAR.SYNC.DEFER_BLOCKING 0x0 ;  /* 0x0000000000007b1d */ /* 0x001fe20000010000 */
[----:B------:R-:W-:Y:S01]  /*ada0*/  IMAD.SHL.U32 R38, R0, 0x8, RZ ;  /* 0x0000000800267824 */ /* 0x000fe200078e00ff */
[----:B------:R-:W-:Y:S01]  /*adb0*/  LOP3.LUT R39, R50, 0x60, RZ, 0xc0, !PT ;  /* 0x0000006032277812 */ /* 0x000fe200078ec0ff */
[----:B------:R-:W-:Y:S01]  /*adc0*/  IMAD.SHL.U32 R0, R0, 0x10, RZ ;  /* 0x0000001000007824 */ /* 0x000fe200078e00ff */
[----:B------:R-:W-:-:S02]  /*add0*/  LOP3.LUT R37, R37, 0x30, RZ, 0xc0, !PT ;  /* 0x0000003025257812 */ /* 0x000fc400078ec0ff */
[----:B------:R-:W-:Y:S01]  /*ade0*/  LOP3.LUT R40, R38, 0xc0, RZ, 0xc0, !PT ;  /* 0x000000c026287812 */ /* 0x000fe200078ec0ff */
[----:B------:R-:W-:Y:S01]  /*adf0*/  IMAD R48, R39, 0x8, R36 ;  /* 0x0000000827307824 */ /* 0x000fe200078e0224 */
[----:B------:R-:W-:Y:S01]  /*ae00*/  LDTM.16dp32bit_t0_t15.x32 R4, tmem[UR60] ;  /* 0x0000003c000479ee */ /* 0x000fe20008a80000 */
[----:B------:R-:W0:Y:S01]  /*ae10*/  LDTM.16dp32bit_t16_t31.x32 R4, tmem[UR60+0x20] ;  /* 0x0000203c000479ee */ /* 0x000e220008aa0000 */
[----:B------:R-:W-:Y:S01]  /*ae20*/  I2FP.F32.S32 R38, R2 ;  /* 0x0000000200267245 */ /* 0x000fe20000201400 */
[----:B------:R-:W-:Y:S01]  /*ae30*/  IMAD.IADD R36, R49, 0x1, -R2 ;  /* 0x0000000131247824 */ /* 0x000fe200078e0a02 */
[----:B------:R-:W-:Y:S01]  /*ae40*/  IADD3 R2, PT, PT, R40, UR58, R37 ;  /* 0x0000003a28027c10 */ /* 0x000fe2000fffe025 */
[----:B------:R-:W5:Y:S01]  /*ae50*/  LDC.64 R78, c[0x0][0x398] ;  /* 0x0000e600ff4e7b82 */ /* 0x000f620000000a00 */
[----:B----4-:R-:W-:Y:S01]  /*ae60*/  USHF.L.U32 UR10, UR11, 0x6, URZ ;  /* 0x000000060b0a7899 */ /* 0x010fe200080006ff */
[----:B------:R-:W-:Y:S01]  /*ae70*/  FFMA.FTZ R3, R38, 1.1920928955078125e-07, R3 ;  /* 0x3400000026037823 */ /* 0x000fe20000010003 */
[----:B------:R-:W-:Y:S01]  /*ae80*/  FADD R36, R36, -1 ;  /* 0xbf80000024247421 */ /* 0x000fe20000000000 */
[----:B------:R-:W4:Y:S01]  /*ae90*/  MUFU.RCP R38, R168 ;  /* 0x000000a800267308 */ /* 0x000f220000001000 */
[----:B---3--:R-:W-:Y:S01]  /*aea0*/  UIMAD UR4, UR9, UR4, URZ ;  /* 0x00000004090472a4 */ /* 0x008fe2000f8e02ff */
[----:B------:R-:W-:-:S02]  /*aeb0*/  LOP3.LUT R84, R50, 0xff, RZ, 0xc0, !PT ;  /* 0x000000ff32547812 */ /* 0x000fc400078ec0ff */
[----:B------:R-:W-:Y:S01]  /*aec0*/  MOV R86, UR10 ;  /* 0x0000000a00567c02 */ /* 0x000fe20008000f00 */
[----:B------:R-:W-:Y:S01]  /*aed0*/  USHF.L.U32 UR8, UR4, 0x1, URZ ;  /* 0x0000000104087899 */ /* 0x000fe200080006ff */
[----:B------:R-:W-:Y:S01]  /*aee0*/  LEA R80, R84, UR58, 0x4 ;  /* 0x0000003a54507c11 */ /* 0x000fe2000f8e20ff */
[----:B------:R-:W3:Y:S01]  /*aef0*/  @!P1 SYNCS.CCTL.IV [UR58+0x1c008] ;  /* 0x01c00800ff0099b1 */ /* 0x000ee2000800003a */
[----:B------:R-:W-:Y:S01]  /*af00*/  NOP ;  /* 0x0000000000007918 */ /* 0x000fe20000000000 */
[----:B------:R-:W-:Y:S02]  /*af10*/  FSETP.NEU.AND P1, PT, R49, RZ, PT ;  /* 0x000000ff3100720b */ /* 0x000fe40003f2d000 */
[--C-:B------:R-:W-:Y:S01]  /*af20*/  LOP3.LUT R86, R86, 0x3f, R50.reuse, 0xf8, !PT ;  /* 0x0000003f56567812 */ /* 0x100fe200078ef832 */
[----:B0-----:R-:W-:Y:S01]  /*af30*/  @P2 FMUL R4, R4, 0.25 ;  /* 0x3e80000004042820 */ /* 0x001fe20000400000 */
[----:B------:R-:W-:Y:S01]  /*af40*/  @P2 FMUL R8, R8, 0.25 ;  /* 0x3e80000008082820 */ /* 0x000fe20000400000 */
[----:B------:R-:W-:Y:S01]  /*af50*/  @P2 FMUL R5, R5, 0.25 ;  /* 0x3e80000005052820 */ /* 0x000fe20000400000 */
[----:B------:R-:W-:Y:S01]  /*af60*/  @P2 FMUL R9, R9, 0.25 ;  /* 0x3e80000009092820 */ /* 0x000fe20000400000 */
[----:B------:R-:W-:Y:S01]  /*af70*/  @!P0 FMUL R4, R4, 16777216 ;  /* 0x4b80000004048820 */ /* 0x000fe20000400000 */
[----:B------:R-:W-:Y:S01]  /*af80*/  @!P0 FMUL R8, R8, 16777216 ;  /* 0x4b80000008088820 */ /* 0x000fe20000400000 */
[----:B------:R-:W-:Y:S01]  /*af90*/  @P2 FMUL R24, R24, 0.25 ;  /* 0x3e80000018182820 */ /* 0x000fe20000400000 */
[----:B------:R-:W-:Y:S01]  /*afa0*/  @P2 FMUL R6, R6, 0.25 ;  /* 0x3e80000006062820 */ /* 0x000fe20000400000 */
[C---:B----4-:R-:W-:Y:S01]  /*afb0*/  FMUL R4, R38.reuse, R4 ;  /* 0x0000000426047220 */ /* 0x050fe20000400000 */
[----:B------:R-:W-:Y:S01]  /*afc0*/  FMUL R37, R38, R8 ;  /* 0x0000000826257220 */ /* 0x000fe20000400000 */
[----:B------:R-:W-:Y:S01]  /*afd0*/  @P2 FMUL R10, R10, 0.25 ;  /* 0x3e8000000a0a2820 */ /* 0x000fe20000400000 */
[----:B------:R-:W-:Y:S01]  /*afe0*/  @!P0 FMUL R5, R5, 16777216 ;  /* 0x4b80000005058820 */ /* 0x000fe20000400000 */
[----:B------:R-:W-:Y:S01]  /*aff0*/  @!P0 FMUL R9, R9, 16777216 ;  /* 0x4b80000009098820 */ /* 0x000fe20000400000 */
[----:B------:R-:W-:Y:S01]  /*b000*/  @P2 FMUL R32, R32, 0.25 ;  /* 0x3e80000020202820 */ /* 0x000fe20000400000 */
[----:B------:R-:W-:Y:S01]  /*b010*/  F2FP.BF16.F32.PACK_AB R44, R37, R4 ;  /* 0x00000004252c723e */ /* 0x000fe200000010ff */
[----:B------:R-:W-:Y:S01]  /*b020*/  @!P0 FMUL R24, R24, 16777216 ;  /* 0x4b80000018188820 */ /* 0x000fe20000400000 */
[----:B------:R-:W-:Y:S01]  /*b030*/  @!P0 FMUL R6, R6, 16777216 ;  /* 0x4b80000006068820 */ /* 0x000fe20000400000 */
[----:B------:R-:W-:Y:S01]  /*b040*/  @!P0 FMUL R10, R10, 16777216 ;  /* 0x4b8000000a0a8820 */ /* 0x000fe20000400000 */
[C---:B------:R-:W-:Y:S01]  /*b050*/  FMUL R5, R38.reuse, R5 ;  /* 0x0000000526057220 */ /* 0x040fe20000400000 */
[----:B------:R-:W-:Y:S01]  /*b060*/  FMUL R4, R38, R9 ;  /* 0x0000000926047220 */ /* 0x000fe20000400000 */
[----:B------:R-:W-:Y:S01]  /*b070*/  @P2 FMUL R12, R12, 0.25 ;  /* 0x3e8000000c0c2820 */ /* 0x000fe20000400000 */
[----:B------:R-:W-:Y:S01]  /*b080*/  @P2 FMUL R16, R16, 0.25 ;  /* 0x3e80000010102820 */ /* 0x000fe20000400000 */
[----:B------:R-:W-:Y:S01]  /*b090*/  @P2 FMUL R20, R20, 0.25 ;  /* 0x3e80000014142820 */ /* 0x000fe20000400000 */
[----:B------:R-:W-:Y:S01]  /*b0a0*/  @!P0 FMUL R32, R32, 16777216 ;  /* 0x4b80000020208820 */ /* 0x000fe20000400000 */
[----:B------:R-:W-:Y:S01]  /*b0b0*/  FMUL R41, R38, R24 ;  /* 0x0000001826297220 */ /* 0x000fe20000400000 */
[----:B------:R-:W-:Y:S01]  /*b0c0*/  FFMA.FTZ R37, R36, R47, -0.16845393180847167969 ;  /* 0xbe2c7f3024257423 */ /* 0x000fe2000001002f */
[----:B------:R-:W-:Y:S01]  /*b0d0*/  @P2 FMUL R11, R11, 0.25 ;  /* 0x3e8000000b0b2820 */ /* 0x000fe20000400000 */
[C---:B------:R-:W-:Y:S01]  /*b0e0*/  FMUL R6, R38.reuse, R6 ;  /* 0x0000000626067220 */ /* 0x040fe20000400000 */
[----:B------:R-:W-:Y:S01]  /*b0f0*/  FMUL R9, R38, R10 ;  /* 0x0000000a26097220 */ /* 0x000fe20000400000 */
[----:B------:R-:W-:Y:S01]  /*b100*/  @P2 FMUL R14, R14, 0.25 ;  /* 0x3e8000000e0e2820 */ /* 0x000fe20000400000 */
[----:B------:R-:W-:Y:S01]  /*b110*/  @P2 FMUL R18, R18, 0.25 ;  /* 0x3e80000012122820 */ /* 0x000fe20000400000 */
[----:B------:R-:W-:Y:S01]  /*b120*/  F2FP.BF16.F32.PACK_AB R24, R4, R5 ;  /* 0x000000050418723e */ /* 0x000fe200000010ff */
[----:B------:R-:W-:Y:S01]  /*b130*/  @!P0 FMUL R12, R12, 16777216 ;  /* 0x4b8000000c0c8820 */ /* 0x000fe20000400000 */
[----:B------:R-:W-:Y:S01]  /*b140*/  SHF.R.U32.HI R4, RZ, 0x6, R50 ;  /* 0x00000006ff047819 */ /* 0x000fe20000011632 */
[----:B------:R-:W-:Y:S01]  /*b150*/  @!P0 FMUL R16, R16, 16777216 ;  /* 0x4b80000010108820 */ /* 0x000fe20000400000 */
[----:B------:R-:W-:Y:S01]  /*b160*/  @!P0 FMUL R20, R20, 16777216 ;  /* 0x4b80000014148820 */ /* 0x000fe20000400000 */
[----:B------:R-:W-:Y:S01]  /*b170*/  FMUL R43, R38, R32 ;  /* 0x00000020262b7220 */ /* 0x000fe20000400000 */
[----:B------:R-:W-:Y:S01]  /*b180*/  FFMA.FTZ R37, R36, R37, 0.1716887056827545166 ;  /* 0x3e2fcf2a24257423 */ /* 0x000fe20000010025 */
[----:B------:R-:W-:Y:S01]  /*b190*/  @!P0 FMUL R11, R11, 16777216 ;  /* 0x4b8000000b0b8820 */ /* 0x000fe20000400000 */
[----:B------:R-:W-:Y:S01]  /*b1a0*/  @P2 FMUL R15, R15, 0.25 ;  /* 0x3e8000000f0f2820 */ /* 0x000fe20000400000 */
[----:B------:R-:W-:Y:S01]  /*b1b0*/  @P2 FMUL R19, R19, 0.25 ;  /* 0x3e80000013132820 */ /* 0x000fe20000400000 */
[----:B------:R-:W-:Y:S01]  /*b1c0*/  @P2 FMUL R33, R33, 0.25 ;  /* 0x3e80000021212820 */ /* 0x000fe20000400000 */
[----:B------:R-:W-:Y:S01]  /*b1d0*/  @!P0 FMUL R14, R14, 16777216 ;  /* 0x4b8000000e0e8820 */ /* 0x000fe20000400000 */
[----:B------:R-:W-:Y:S01]  /*b1e0*/  @!P0 FMUL R18, R18, 16777216 ;  /* 0x4b80000012128820 */ /* 0x000fe20000400000 */
[----:B------:R-:W-:Y:S01]  /*b1f0*/  F2FP.BF16.F32.PACK_AB R32, R9, R6 ;  /* 0x000000060920723e */ /* 0x000fe200000010ff */
[----:B------:R-:W-:Y:S01]  /*b200*/  FMUL R12, R38, R12 ;  /* 0x0000000c260c7220 */ /* 0x000fe20000400000 */
[----:B------:R-:W-:Y:S01]  /*b210*/  SGXT.U32 R9, R4, 0x2 ;  /* 0x000000020409781a */ /* 0x000fe20000000000 */
[C---:B------:R-:W-:Y:S01]  /*b220*/  FMUL R39, R38.reuse, R16 ;  /* 0x0000001026277220 */ /* 0x040fe20000400000 */
[----:B------:R-:W-:Y:S01]  /*b230*/  FMUL R20, R38, R20 ;  /* 0x0000001426147220 */ /* 0x000fe20000400000 */
[----:B------:R-:W-:Y:S01]  /*b240*/  FFMA.FTZ R37, R36, R37, -0.17900948226451873779 ;  /* 0xbe374e4324257423 */ /* 0x000fe20000010025 */
[C---:B------:R-:W-:Y:S01]  /*b250*/  FMUL R8, R38.reuse, R11 ;  /* 0x0000000b26087220 */ /* 0x040fe20000400000 */
[----:B------:R-:W-:Y:S01]  /*b260*/  @P2 FMUL R13, R13, 0.25 ;  /* 0x3e8000000d0d2820 */ /* 0x000fe20000400000 */
[----:B------:R-:W-:Y:S01]  /*b270*/  @P2 FMUL R17, R17, 0.25 ;  /* 0x3e80000011112820 */ /* 0x000fe20000400000 */
[----:B------:R-:W-:Y:S01]  /*b280*/  @!P0 FMUL R15, R15, 16777216 ;  /* 0x4b8000000f0f8820 */ /* 0x000fe20000400000 */
[----:B------:R-:W-:Y:S01]  /*b290*/  @!P0 FMUL R19, R19, 16777216 ;  /* 0x4b80000013138820 */ /* 0x000fe20000400000 */
[----:B------:R-:W-:Y:S01]  /*b2a0*/  @!P0 FMUL R33, R33, 16777216 ;  /* 0x4b80000021218820 */ /* 0x000fe20000400000 */
[C---:B------:R-:W-:Y:S01]  /*b2b0*/  FMUL R14, R38.reuse, R14 ;  /* 0x0000000e260e7220 */ /* 0x040fe20000400000 */
[----:B------:R-:W-:Y:S01]  /*b2c0*/  FMUL R11, R38, R18 ;  /* 0x00000012260b7220 */ /* 0x000fe20000400000 */
[----:B-1----:R-:W-:Y:S01]  /*b2d0*/  IMAD R9, R9, R72, RZ ;  /* 0x0000004809097224 */ /* 0x002fe200078e02ff */
[----:B------:R-:W-:Y:S01]  /*b2e0*/  F2FP.BF16.F32.PACK_AB R45, R39, R12 ;  /* 0x0000000c272d723e */ /* 0x000fe200000010ff */
[----:B------:R-:W-:Y:S01]  /*b2f0*/  FFMA.FTZ R37, R36, R37, 0.20512372255325317383 ;  /* 0x3e520bf424257423 */ /* 0x000fe20000010025 */
[----:B------:R-:W-:Y:S01]  /*b300*/  F2FP.BF16.F32.PACK_AB R46, R41, R20 ;  /* 0x00000014292e723e */ /* 0x000fe200000010ff */
[----:B------:R-:W-:Y:S01]  /*b310*/  @P2 FMUL R25, R25, 0.25 ;  /* 0x3e80000019192820 */ /* 0x000fe20000400000 */
[----:B------:R-:W-:Y:S01]  /*b320*/  @!P0 FMUL R13, R13, 16777216 ;  /* 0x4b8000000d0d8820 */ /* 0x000fe20000400000 */
[----:B------:R-:W-:Y:S01]  /*b330*/  @!P0 FMUL R17, R17, 16777216 ;  /* 0x4b80000011118820 */ /* 0x000fe20000400000 */
[C---:B------:R-:W-:Y:S01]  /*b340*/  FMUL R15, R38.reuse, R15 ;  /* 0x0000000f260f7220 */ /* 0x040fe20000400000 */
[C---:B------:R-:W-:Y:S01]  /*b350*/  FMUL R12, R38.reuse, R19 ;  /* 0x00000013260c7220 */ /* 0x040fe20000400000 */
[----:B------:R-:W-:Y:S01]  /*b360*/  FMUL R20, R38, R33 ;  /* 0x0000002126147220 */ /* 0x000fe20000400000 */
[----:B------:R-:W-:Y:S01]  /*b370*/  F2FP.BF16.F32.PACK_AB R33, R11, R14 ;  /* 0x0000000e0b21723e */ /* 0x000fe200000010ff */
[----:B------:R-:W-:-:S02]  /*b380*/  IMAD R11, R72, 0x4, R9 ;  /* 0x00000004480b7824 */ /* 0x000fc400078e0209 */
[----:B------:R-:W-:Y:S01]  /*b390*/  FFMA.FTZ R37, R36, R37, -0.24046532809734344482 ;  /* 0xbe763c8b24257423 */ /* 0x000fe20000010025 */
[----:B------:R-:W-:Y:S01]  /*b3a0*/  @!P0 FMUL R25, R25, 16777216 ;  /* 0x4b80000019198820 */ /* 0x000fe20000400000 */
[C---:B------:R-:W-:Y:S01]  /*b3b0*/  FMUL R13, R38.reuse, R13 ;  /* 0x0000000d260d7220 */ /* 0x040fe20000400000 */
[----:B------:R-:W-:Y:S01]  /*b3c0*/  FMUL R10, R38, R17 ;  /* 0x00000011260a7220 */ /* 0x000fe20000400000 */
[----:B------:R-:W-:Y:S01]  /*b3d0*/  F2FP.BF16.F32.PACK_AB R41, R12, R15 ;  /* 0x0000000f0c29723e */ /* 0x000fe200000010ff */
[----:B------:R-:W-:Y:S02]  /*b3e0*/  IMAD R12, R72, 0x4, R11 ;  /* 0x00000004480c7824 */ /* 0x000fe400078e020b */
[----:B------:R-:W-:Y:S01]  /*b3f0*/  FFMA.FTZ R37, R36, R37, 0.28857114911079406738 ;  /* 0x3e93bf9924257423 */ /* 0x000fe20000010025 */
[----:B------:R-:W-:Y:S01]  /*b400*/  @P2 FMUL R29, R29, 0.25 ;  /* 0x3e8000001d1d2820 */ /* 0x000fe20000400000 */
[----:B------:R-:W-:Y:S01]  /*b410*/  FMUL R16, R38, R25 ;  /* 0x0000001926107220 */ /* 0x000fe20000400000 */
[----:B------:R-:W-:Y:S01]  /*b420*/  F2FP.BF16.F32.PACK_AB R25, R10, R13 ;  /* 0x0000000d0a19723e */ /* 0x000fe200000010ff */
[----:B------:R-:W-:-:S02]  /*b430*/  IMAD R13, R72, 0x4, R12 ;  /* 0x00000004480d7824 */ /* 0x000fc400078e020c */
[----:B------:R-:W-:Y:S01]  /*b440*/  @P2 FMUL R28, R28, 0.25 ;  /* 0x3e8000001c1c2820 */ /* 0x000fe20000400000 */
        /* <DEDUP_REMOVED lines=9> */
[----:B------:R-:W-:Y:S01]  /*b4e0*/  FFMA.FTZ R37, R36, R37, -0.36067417263984680176 ;  /* 0xbeb8aa4924257423 */ /* 0x000fe20000010025 */
[----:B------:R-:W-:Y:S01]  /*b4f0*/  @P2 FMUL R35, R35, 0.25 ;  /* 0x3e80000023232820 */ /* 0x000fe20000400000 */
[----:B------:R-:W-:Y:S01]  /*b500*/  @!P0 FMUL R29, R29, 16777216 ;  /* 0x4b8000001d1d8820 */ /* 0x000fe20000400000 */
[----:B------:R-:W-:-:S02]  /*b510*/  IMAD R14, R72, 0x4, R13 ;  /* 0x00000004480e7824 */ /* 0x000fc400078e020d */
[----:B------:R-:W-:Y:S01]  /*b520*/  @!P0 FMUL R28, R28, 16777216 ;  /* 0x4b8000001c1c8820 */ /* 0x000fe20000400000 */
        /* <DEDUP_REMOVED lines=9> */
[----:B------:R-:W-:Y:S01]  /*b5c0*/  FFMA.FTZ R37, R36, R37, 0.48089820146560668945 ;  /* 0x3ef6384a24257423 */ /* 0x000fe20000010025 */
[----:B------:R-:W-:Y:S01]  /*b5d0*/  @!P0 FMUL R35, R35, 16777216 ;  /* 0x4b80000023238820 */ /* 0x000fe20000400000 */
[----:B------:R-:W-:Y:S01]  /*b5e0*/  FMUL R29, R38, R29 ;  /* 0x0000001d261d7220 */ /* 0x000fe20000400000 */
[----:B------:R-:W-:-:S02]  /*b5f0*/  IMAD R15, R72, 0x4, R14 ;  /* 0x00000004480f7824 */ /* 0x000fc400078e020e */
        /* <DEDUP_REMOVED lines=9> */
[----:B------:R-:W-:Y:S01]  /*b690*/  FMUL R19, R38, R34 ;  /* 0x0000002226137220 */ /* 0x000fe20000400000 */
[----:B------:R-:W-:Y:S01]  /*b6a0*/  FFMA.FTZ R37, R36, R37, -0.72134751081466674805 ;  /* 0xbf38aa3b24257423 */ /* 0x000fe20000010025 */
[----:B------:R-:W-:Y:S01]  /*b6b0*/  ISETP.GE.U32.AND P0, PT, R49, 0x7f800000, PT ;  /* 0x7f8000003100780c */ /* 0x000fe20003f06070 */
[----:B------:R-:W-:Y:S01]  /*b6c0*/  FMUL R38, R38, R35 ;  /* 0x0000002326267220 */ /* 0x000fe20000400000 */
[----:B------:R-:W-:Y:S01]  /*b6d0*/  F2FP.BF16.F32.PACK_AB R27, R20, R29 ;  /* 0x0000001d141b723e */ /* 0x000fe200000010ff */
[----:B------:R-:W-:-:S02]  /*b6e0*/  IMAD R29, R72, 0x4, R15 ;  /* 0x00000004481d7824 */ /* 0x000fc400078e020f */
[----:B------:R-:W-:Y:S01]  /*b6f0*/  FMUL R37, R36, R37 ;  /* 0x0000002524257220 */ /* 0x000fe20000400000 */
[----:B------:R-:W-:Y:S01]  /*b700*/  F2FP.BF16.F32.PACK_AB R47, R43, R28 ;  /* 0x0000001c2b2f723e */ /* 0x000fe200000010ff */
[----:B------:R-:W-:Y:S01]  /*b710*/  IMAD R4, R86, UR5, RZ ;  /* 0x0000000556047c24 */ /* 0x000fe2000f8e02ff */
[----:B------:R-:W-:Y:S01]  /*b720*/  F2FP.BF16.F32.PACK_AB R34, R17, R22 ;  /* 0x000000161122723e */ /* 0x000fe200000010ff */
[----:B------:R-:W-:Y:S01]  /*b730*/  FMUL R37, R36, R37 ;  /* 0x0000002524257220 */ /* 0x000fe20000400000 */
[----:B------:R-:W-:Y:S01]  /*b740*/  F2FP.BF16.F32.PACK_AB R35, R19, R30 ;  /* 0x0000001e1323723e */ /* 0x000fe200000010ff */
[----:B------:R-:W-:Y:S01]  /*b750*/  IMAD.SHL.U32 R5, R4, 0x2, RZ ;  /* 0x0000000204057824 */ /* 0x000fe200078e00ff */
[----:B------:R-:W-:Y:S01]  /*b760*/  F2FP.BF16.F32.PACK_AB R43, R38, R31 ;  /* 0x0000001f262b723e */ /* 0x000fe200000010ff */
[----:B------:R-:W-:Y:S02]  /*b770*/  IMAD R31, R72, 0x4, R29 ;  /* 0x00000004481f7824 */ /* 0x000fe400078e021d */
[----:B------:R-:W-:Y:S01]  /*b780*/  FFMA.FTZ R36, R36, 1.4426950216293334961, R37 ;  /* 0x3fb8aa3b24247823 */ /* 0x000fe20000010025 */
[----:B---3--:R0:W-:Y:S01]  /*b790*/  STS.128 [R48+0x800], R32 ;  /* 0x0008002030007388 */ /* 0x0081e20000000c00 */
[----:B------:R-:W-:Y:S01]  /*b7a0*/  @P0 IMAD.MOV.U32 R6, RZ, RZ, 0x7f800000 ;  /* 0x7f800000ff060424 */ /* 0x000fe200078e00ff */
[----:B------:R-:W-:Y:S01]  /*b7b0*/  F2FP.BF16.F32.PACK_AB R40, R8, R7 ;  /* 0x000000070828723e */ /* 0x000fe200000010ff */
[----:B------:R-:W-:Y:S01]  /*b7c0*/  FADD R3, R3, R36 ;  /* 0x0000002403037221 */ /* 0x000fe20000000000 */
[----:B------:R-:W-:Y:S01]  /*b7d0*/  F2FP.BF16.F32.PACK_AB R42, R18, R23 ;  /* 0x00000017122a723e */ /* 0x000fe200000010ff */
[----:B------:R-:W-:Y:S01]  /*b7e0*/  @P0 FFMA.FTZ R3, R49, R6, +INF ;  /* 0x7f80000031030423 */ /* 0x000fe20000010006 */
[----:B------:R-:W-:Y:S01]  /*b7f0*/  UIMAD.WIDE UR4, UR4, 0x2, URZ ;  /* 0x00000002040478a5 */ /* 0x000fe2000f8e02ff */
[----:B------:R-:W-:Y:S01]  /*b800*/  IMAD.HI R10, R4, 0x2, RZ ;  /* 0x00000002040a7827 */ /* 0x000fe200078e02ff */
[----:B-----5:R-:W-:Y:S01]  /*b810*/  IADD3 R78, P0, P2, R5, UR8, R78 ;  /* 0x00000008054e7c10 */ /* 0x020fe2000fa1e04e */
[----:B------:R-:W-:Y:S01]  /*b820*/  STS.128 [R48+0xc00], R40 ;  /* 0x000c002830007388 */ /* 0x000fe20000000c00 */
[----:B------:R-:W-:-:S02]  /*b830*/  FSEL R8, R3, -INF , P1 ;  /* 0xff80000003087808 */ /* 0x000fc40000800000 */
[----:B------:R-:W-:Y:S01]  /*b840*/  F2FP.BF16.F32.PACK_AB R26, R16, R21 ;  /* 0x00000015101a723e */ /* 0x000fe200000010ff */
[----:B------:R-:W-:Y:S01]  /*b850*/  STS.128 [R48], R44 ;  /* 0x0000002c30007388 */ /* 0x000fe20000000c00 */
[----:B------:R-:W-:Y:S01]  /*b860*/  IADD3.X R82, PT, PT, R10, UR5, R79, P0, P2 ;  /* 0x000000050a527c10 */ /* 0x000fe200087e444f */
[----:B------:R-:W-:Y:S01]  /*b870*/  FFMA R169, R8, 0.69314718246459960938, R169 ;  /* 0x3f31721808a97823 */ /* 0x000fe200000000a9 */
[C---:B0-----:R-:W-:Y:S01]  /*b880*/  IMAD R33, R72.reuse, 0x4, R31 ;  /* 0x0000000448217824 */ /* 0x041fe200078e021f */
[C---:B------:R-:W-:Y:S01]  /*b890*/  LEA R16, P0, R9.reuse, R78, 0x1 ;  /* 0x0000004e09107211 */ /* 0x040fe200078008ff */
[----:B------:R0:W-:Y:S01]  /*b8a0*/  STS.128 [R48+0x400], R24 ;  /* 0x0004001830007388 */ /* 0x0001e20000000c00 */
[----:B------:R-:W-:Y:S01]  /*b8b0*/  BAR.SYNC.DEFER_BLOCKING 0x0 ;  /* 0x0000000000007b1d */ /* 0x000fe20000010000 */
[----:B------:R-:W-:Y:S01]  /*b8c0*/  IMAD R35, R72, 0x4, R33 ;  /* 0x0000000448237824 */ /* 0x000fe200078e0221 */
[----:B------:R-:W-:Y:S02]  /*b8d0*/  LEA.HI.X.SX32 R17, R9, R82, 0x1, P0 ;  /* 0x0000005209117211 */ /* 0x000fe400000f0eff */
[-C--:B------:R-:W-:Y:S01]  /*b8e0*/  LEA R20, P0, R12, R78.reuse, 0x1 ;  /* 0x0000004e0c147211 */ /* 0x080fe200078008ff */
[----:B------:R-:W-:Y:S01]  /*b8f0*/  IMAD R37, R72, 0x4, R35 ;  /* 0x0000000448257824 */ /* 0x000fe200078e0223 */
[C---:B------:R-:W-:Y:S01]  /*b900*/  LEA R18, P1, R11.reuse, R78, 0x1 ;  /* 0x0000004e0b127211 */ /* 0x040fe200078208ff */
[----:B------:R-:W1:Y:S01]  /*b910*/  LDCU UR4, c[0x0][0x3ec] ;  /* 0x00007d80ff0477ac */ /* 0x000e620008000800 */
[-C--:B------:R-:W-:Y:S01]  /*b920*/  LEA.HI.X.SX32 R21, R12, R82.reuse, 0x1, P0 ;  /* 0x000000520c157211 */ /* 0x080fe200000f0eff */
[----:B------:R-:W-:Y:S01]  /*b930*/  IMAD R3, R72, 0x4, R37 ;  /* 0x0000000448037824 */ /* 0x000fe200078e0225 */
[----:B------:R-:W-:-:S02]  /*b940*/  LEA.HI.X.SX32 R19, R11, R82, 0x1, P1 ;  /* 0x000000520b137211 */ /* 0x000fc400008f0eff */
[CC--:B0-----:R-:W-:Y:S01]  /*b950*/  LEA R26, P0, R15.reuse, R78.reuse, 0x1 ;  /* 0x0000004e0f1a7211 */ /* 0x0c1fe200078008ff */
[----:B------:R-:W-:Y:S01]  /*b960*/  IMAD R41, R72, 0x4, R3 ;  /* 0x0000000448297824 */ /* 0x000fe200078e0203 */
[----:B------:R-:W-:Y:S02]  /*b970*/  LEA R24, P2, R14, R78, 0x1 ;  /* 0x0000004e0e187211 */ /* 0x000fe400078408ff */
[----:B------:R-:W-:Y:S01]  /*b980*/  LEA.HI.X.SX32 R27, R15, R82, 0x1, P0 ;  /* 0x000000520f1b7211 */ /* 0x000fe200000f0eff */
[----:B------:R-:W-:Y:S01]  /*b990*/  IMAD R43, R72, 0x4, R41 ;  /* 0x00000004482b7824 */ /* 0x000fe200078e0229 */
[C---:B------:R-:W-:Y:S02]  /*b9a0*/  LEA R32, P0, R33.reuse, R78, 0x1 ;  /* 0x0000004e21207211 */ /* 0x040fe400078008ff */
[-C--:B------:R-:W-:Y:S01]  /*b9b0*/  LEA.HI.X.SX32 R25, R14, R82.reuse, 0x1, P2 ;  /* 0x000000520e197211 */ /* 0x080fe200010f0eff */
[----:B------:R-:W-:Y:S01]  /*b9c0*/  IMAD R45, R72, 0x4, R43 ;  /* 0x00000004482d7824 */ /* 0x000fe200078e022b */
[----:B------:R-:W-:-:S02]  /*b9d0*/  LEA.HI.X.SX32 R33, R33, R82, 0x1, P0 ;  /* 0x0000005221217211 */ /* 0x000fc400000f0eff */
[-C--:B------:R-:W-:Y:S01]  /*b9e0*/  LEA R38, P0, R3, R78.reuse, 0x1 ;  /* 0x0000004e03267211 */ /* 0x080fe200078008ff */
[C---:B------:R-:W-:Y:S01]  /*b9f0*/  IMAD R47, R72.reuse, 0x4, R45 ;  /* 0x00000004482f7824 */ /* 0x040fe200078e022d */
[-C--:B------:R-:W-:Y:S01]  /*ba00*/  LEA R22, P1, R13, R78.reuse, 0x1 ;  /* 0x0000004e0d167211 */ /* 0x080fe200078208ff */
[----:B------:R-:W0:Y:S01]  /*ba10*/  LDS.128 R4, [R80] ;  /* 0x0000000050047984 */ /* 0x000e220000000c00 */
[----:B------:R-:W-:Y:S01]  /*ba20*/  LEA R30, P2, R31, R78, 0x1 ;  /* 0x0000004e1f1e7211 */ /* 0x000fe200078408ff */
[C---:B------:R-:W-:Y:S01]  /*ba30*/  IMAD R49, R72.reuse, 0x4, R47 ;  /* 0x0000000448317824 */ /* 0x040fe200078e022f */
[-C--:B------:R-:W-:Y:S01]  /*ba40*/  LEA.HI.X.SX32 R39, R3, R82.reuse, 0x1, P0 ;  /* 0x0000005203277211 */ /* 0x080fe200000f0eff */
[----:B------:R-:W3:Y:S01]  /*ba50*/  LDS.128 R8, [R80+0x1000] ;  /* 0x0010000050087984 */ /* 0x000ee20000000c00 */
[-C--:B------:R-:W-:Y:S01]  /*ba60*/  LEA.HI.X.SX32 R23, R13, R82.reuse, 0x1, P1 ;  /* 0x000000520d177211 */ /* 0x080fe200008f0eff */
[C---:B------:R-:W-:Y:S01]  /*ba70*/  IMAD R51, R72.reuse, 0x4, R49 ;  /* 0x0000000448337824 */ /* 0x040fe200078e0231 */
[----:B------:R-:W-:Y:S01]  /*ba80*/  LEA.HI.X.SX32 R31, R31, R82, 0x1, P2 ;  /* 0x000000521f1f7211 */ /* 0x000fe200010f0eff */
[----:B------:R-:W4:Y:S01]  /*ba90*/  LDS.128 R12, [R80+0x2000] ;  /* 0x00200000500c7984 */ /* 0x000f220000000c00 */
[-C--:B------:R-:W-:Y:S01]  /*baa0*/  LEA R28, P1, R29, R78.reuse, 0x1 ;  /* 0x0000004e1d1c7211 */ /* 0x080fe200078208ff */
[C---:B------:R-:W-:Y:S01]  /*bab0*/  IMAD R53, R72.reuse, 0x4, R51 ;  /* 0x0000000448357824 */ /* 0x040fe200078e0233 */
[----:B------:R-:W-:Y:S01]  /*bac0*/  LEA R36, P2, R37, R78, 0x1 ;  /* 0x0000004e25247211 */ /* 0x000fe200078408ff */
[----:B-1----:R-:W-:Y:S01]  /*bad0*/  UIMAD UR4, UR9, UR4, URZ ;  /* 0x00000004090472a4 */ /* 0x002fe2000f8e02ff */
[-C--:B------:R-:W-:Y:S01]  /*bae0*/  LEA.HI.X.SX32 R29, R29, R82.reuse, 0x1, P1 ;  /* 0x000000521d1d7211 */ /* 0x080fe200008f0eff */
[C---:B------:R-:W-:Y:S01]  /*baf0*/  IMAD R55, R72.reuse, 0x4, R53 ;  /* 0x0000000448377824 */ /* 0x040fe200078e0235 */
[----:B------:R-:W-:Y:S01]  /*bb00*/  LEA.HI.X.SX32 R37, R37, R82, 0x1, P2 ;  /* 0x0000005225257211 */ /* 0x000fe200010f0eff */
[----:B------:R-:W-:Y:S01]  /*bb10*/  USHF.L.U32 UR8, UR4, 0x2, URZ ;  /* 0x0000000204087899 */ /* 0x000fe200080006ff */
[-C--:B------:R-:W-:Y:S01]  /*bb20*/  LEA R34, P1, R35, R78.reuse, 0x1 ;  /* 0x0000004e23227211 */ /* 0x080fe200078208ff */
[C---:B------:R-:W-:Y:S01]  /*bb30*/  IMAD R57, R72.reuse, 0x4, R55 ;  /* 0x0000000448397824 */ /* 0x040fe200078e0237 */
[----:B------:R-:W-:Y:S01]  /*bb40*/  LEA R46, P2, R47, R78, 0x1 ;  /* 0x0000004e2f2e7211 */ /* 0x000fe200078408ff */
[----:B------:R-:W-:Y:S01]  /*bb50*/  UIMAD.WIDE UR4, UR4, 0x4, URZ ;  /* 0x00000004040478a5 */ /* 0x000fe2000f8e02ff */
[-C--:B------:R-:W-:Y:S01]  /*bb60*/  LEA.HI.X.SX32 R35, R35, R82.reuse, 0x1, P1 ;  /* 0x0000005223237211 */ /* 0x080fe200008f0eff */
[----:B------:R-:W-:Y:S01]  /*bb70*/  IMAD R3, R72, 0x4, R57 ;  /* 0x0000000448037824 */ /* 0x000fe200078e0239 */
[----:B------:R-:W-:-:S02]  /*bb80*/  LEA.HI.X.SX32 R47, R47, R82, 0x1, P2 ;  /* 0x000000522f2f7211 */ /* 0x000fc400010f0eff */
        /* <DEDUP_REMOVED lines=9> */
[----:B------:R-:W-:Y:S01]  /*bc20*/  LEA R58, P2, R3, R78, 0x1 ;  /* 0x0000004e033a7211 */ /* 0x000fe200078408ff */
[C---:B------:R-:W-:Y:S01]  /*bc30*/  IMAD R67, R72.reuse, 0x4, R65 ;  /* 0x0000000448437824 */ /* 0x040fe200078e0241 */
[-C--:B------:R-:W-:Y:S01]  /*bc40*/  LEA.HI.X.SX32 R43, R43, R82.reuse, 0x1, P0 ;  /* 0x000000522b2b7211 */ /* 0x080fe200000f0eff */
[----:B0-----:R0:W-:Y:S01]  /*bc50*/  STG.E.U16 desc[UR6][R16.64], R4 ;  /* 0x0000000410007986 */ /* 0x0011e2000c101506 */
[-C--:B------:R-:W-:Y:S01]  /*bc60*/  LEA.HI.X.SX32 R45, R45, R82.reuse, 0x1, P1 ;  /* 0x000000522d2d7211 */ /* 0x080fe200008f0eff */
[C---:B------:R-:W-:Y:S01]  /*bc70*/  IMAD R69, R72.reuse, 0x4, R67 ;  /* 0x0000000448457824 */ /* 0x040fe200078e0243 */
[----:B------:R-:W-:Y:S02]  /*bc80*/  LEA.HI.X.SX32 R59, R3, R82, 0x1, P2 ;  /* 0x00000052033b7211 */ /* 0x000fe400010f0eff */
[-C--:B------:R-:W-:Y:S01]  /*bc90*/  LEA R48, P0, R49, R78.reuse, 0x1 ;  /* 0x0000004e31307211 */ /* 0x080fe200078008ff */
[----:B------:R-:W-:Y:S01]  /*bca0*/  IMAD R3, R72, 0x4, R69 ;  /* 0x0000000448037824 */ /* 0x000fe200078e0245 */
[----:B------:R-:W-:-:S02]  /*bcb0*/  LEA R50, P1, R51, R78, 0x1 ;  /* 0x0000004e33327211 */ /* 0x000fc400078208ff */
[-C--:B------:R-:W-:Y:S01]  /*bcc0*/  LEA.HI.X.SX32 R49, R49, R82.reuse, 0x1, P0 ;  /* 0x0000005231317211 */ /* 0x080fe200000f0eff */
[C---:B------:R-:W-:Y:S01]  /*bcd0*/  IMAD R73, R72.reuse, 0x4, R3 ;  /* 0x0000000448497824 */ /* 0x040fe200078e0203 */
[----:B------:R-:W-:Y:S02]  /*bce0*/  LEA.HI.X.SX32 R51, R51, R82, 0x1, P1 ;  /* 0x0000005233337211 */ /* 0x000fe400008f0eff */
[-C--:B------:R-:W-:Y:S01]  /*bcf0*/  LEA R54, P0, R55, R78.reuse, 0x1 ;  /* 0x0000004e37367211 */ /* 0x080fe200078008ff */
[C---:B------:R-:W-:Y:S01]  /*bd00*/  IMAD R75, R72.reuse, 0x4, R73 ;  /* 0x00000004484b7824 */ /* 0x040fe200078e0249 */
[-C--:B------:R-:W-:Y:S02]  /*bd10*/  LEA R56, P1, R57, R78.reuse, 0x1 ;  /* 0x0000004e39387211 */ /* 0x080fe400078208ff */
[----:B------:R-:W-:Y:S01]  /*bd20*/  LEA R64, P2, R65, R78, 0x1 ;  /* 0x0000004e41407211 */ /* 0x000fe200078408ff */
[----:B------:R-:W-:Y:S01]  /*bd30*/  IMAD R77, R72, 0x4, R75 ;  /* 0x00000004484d7824 */ /* 0x000fe200078e024b */
[----:B------:R-:W-:-:S02]  /*bd40*/  LEA.HI.X.SX32 R55, R55, R82, 0x1, P0 ;  /* 0x0000005237377211 */ /* 0x000fc400000f0eff */
[----:B------:R-:W-:Y:S02]  /*bd50*/  LEA.HI.X.SX32 R57, R57, R82, 0x1, P1 ;  /* 0x0000005239397211 */ /* 0x000fe400008f0eff */
[-C--:B------:R-:W-:Y:S02]  /*bd60*/  LEA R60, P0, R61, R78.reuse, 0x1 ;  /* 0x0000004e3d3c7211 */ /* 0x080fe400078008ff */
[----:B------:R-:W-:Y:S02]  /*bd70*/  LEA R62, P1, R63, R78, 0x1 ;  /* 0x0000004e3f3e7211 */ /* 0x000fe400078208ff */
[----:B------:R-:W-:Y:S02]  /*bd80*/  LEA.HI.X.SX32 R65, R65, R82, 0x1, P2 ;  /* 0x0000005241417211 */ /* 0x000fe400010f0eff */
[----:B------:R-:W-:Y:S02]  /*bd90*/  LEA R70, P2, R3, R78, 0x1 ;  /* 0x0000004e03467211 */ /* 0x000fe400078408ff */
[----:B------:R-:W-:-:S02]  /*bda0*/  LEA.HI.X.SX32 R61, R61, R82, 0x1, P0 ;  /* 0x000000523d3d7211 */ /* 0x000fc400000f0eff */
[----:B------:R-:W-:Y:S02]  /*bdb0*/  LEA.HI.X.SX32 R63, R63, R82, 0x1, P1 ;  /* 0x000000523f3f7211 */ /* 0x000fe400008f0eff */
[-C--:B------:R-:W-:Y:S02]  /*bdc0*/  LEA R66, P0, R67, R78.reuse, 0x1 ;  /* 0x0000004e43427211 */ /* 0x080fe400078008ff */
[----:B------:R-:W-:Y:S02]  /*bdd0*/  LEA R68, P1, R69, R78, 0x1 ;  /* 0x0000004e45447211 */ /* 0x000fe400078208ff */
[-C--:B------:R-:W-:Y:S01]  /*bde0*/  LEA.HI.X.SX32 R71, R3, R82.reuse, 0x1, P2 ;  /* 0x0000005203477211 */ /* 0x080fe200010f0eff */
[----:B------:R-:W-:Y:S01]  /*bdf0*/  IMAD R3, R72, 0x4, R77 ;  /* 0x0000000448037824 */ /* 0x000fe200078e024d */
        /* <DEDUP_REMOVED lines=9> */
[----:B------:R-:W-:Y:S02]  /*be90*/  LEA.HI.X.SX32 R79, R3, R82, 0x1, P3 ;  /* 0x00000052034f7211 */ /* 0x000fe400018f0eff */
[----:B------:R-:W1:Y:S01]  /*bea0*/  LDS.128 R80, [R80+0x3000] ;  /* 0x0030000050507984 */ /* 0x000e620000000c00 */
[----:B------:R-:W-:Y:S02]  /*beb0*/  PRMT R85, R4, 0x7632, R85 ;  /* 0x0000763204557816 */ /* 0x000fe40000000055 */
[----:B------:R-:W-:Y:S02]  /*bec0*/  PRMT R3, R5, 0x7632, R3 ;  /* 0x0000763205037816 */ /* 0x000fe40000000003 */
[----:B0-----:R-:W-:Y:S01]  /*bed0*/  PRMT R17, R6, 0x7632, R17 ;  /* 0x0000763206117816 */ /* 0x001fe20000000011 */
[----:B------:R0:W-:Y:S01]  /*bee0*/  STG.E.U16 desc[UR6][R18.64], R85 ;  /* 0x0000005512007986 */ /* 0x0001e2000c101506 */
[----:B---3--:R-:W-:-:S02]  /*bef0*/  PRMT R4, R8, 0x7632, R4 ;  /* 0x0000763208047816 */ /* 0x008fc40000000004 */
[----:B------:R-:W-:Y:S01]  /*bf00*/  ISETP.GE.U32.AND P0, PT, R84, 0x40, PT ;  /* 0x000000405400780c */ /* 0x000fe20003f06070 */
[----:B------:R3:W-:Y:S04]  /*bf10*/  STG.E.U16 desc[UR6][R20.64], R5 ;  /* 0x0000000514007986 */ /* 0x0007e8000c101506 */
[----:B------:R5:W-:Y:S01]  /*bf20*/  STG.E.U16 desc[UR6][R22.64], R3 ;  /* 0x0000000316007986 */ /* 0x000be2000c101506 */
[----:B0-----:R-:W-:-:S03]  /*bf30*/  PRMT R19, R7, 0x7632, R19 ;  /* 0x0000763207137816 */ /* 0x001fc60000000013 */
[----:B------:R4:W-:Y:S01]  /*bf40*/  STG.E.U16 desc[UR6][R24.64], R6 ;  /* 0x0000000618007986 */ /* 0x0009e2000c101506 */
[----:B---3--:R-:W-:-:S03]  /*bf50*/  PRMT R5, R9, 0x7632, R5 ;  /* 0x0000763209057816 */ /* 0x008fc60000000005 */
[----:B------:R0:W-:Y:S01]  /*bf60*/  STG.E.U16 desc[UR6][R26.64], R17 ;  /* 0x000000111a007986 */ /* 0x0001e2000c101506 */
[----:B------:R-:W-:Y:S02]  /*bf70*/  PRMT R21, R10, 0x7632, R21 ;  /* 0x000076320a157816 */ /* 0x000fe40000000015 */
[----:B-----5:R-:W-:Y:S01]  /*bf80*/  PRMT R23, R11, 0x7632, R23 ;  /* 0x000076320b177816 */ /* 0x020fe20000000017 */
[----:B------:R3:W-:Y:S01]  /*bf90*/  STG.E.U16 desc[UR6][R28.64], R7 ;  /* 0x000000071c007986 */ /* 0x0007e2000c101506 */
[----:B------:R-:W-:-:S03]  /*bfa0*/  IMAD.SHL.U32 R3, R86, 0x4, RZ ;  /* 0x0000000456037824 */ /* 0x000fc600078e00ff */
[----:B------:R5:W-:Y:S01]  /*bfb0*/  STG.E.U16 desc[UR6][R30.64], R19 ;  /* 0x000000131e007986 */ /* 0x000be2000c101506 */
[----:B----4-:R-:W-:-:S03]  /*bfc0*/  PRMT R25, R12, 0x7632, R25 ;  /* 0x000076320c197816 */ /* 0x010fc60000000019 */
[----:B------:R1:W-:Y:S01]  /*bfd0*/  STG.E.U16 desc[UR6][R32.64], R8 ;  /* 0x0000000820007986 */ /* 0x0003e2000c101506 */
[----:B0-----:R-:W-:-:S03]  /*bfe0*/  PRMT R27, R13, 0x7632, R27 ;  /* 0x000076320d1b7816 */ /* 0x001fc6000000001b */
[----:B------:R0:W-:Y:S01]  /*bff0*/  STG.E.U16 desc[UR6][R34.64], R4 ;  /* 0x0000000422007986 */ /* 0x0001e2000c101506 */
[----:B---3--:R-:W-:Y:S01]  /*c000*/  PRMT R29, R14, 0x7632, R29 ;  /* 0x000076320e1d7816 */ /* 0x008fe2000000001d */
[----:B------:R-:W3:Y:S02]  /*c010*/  LDC.64 R6, c[0x0][0x3a0] ;  /* 0x0000e800ff067b82 */ /* 0x000ee40000000a00 */
[----:B------:R4:W-:Y:S01]  /*c020*/  STG.E.U16 desc[UR6][R36.64], R9 ;  /* 0x0000000924007986 */ /* 0x0009e2000c101506 */
[----:B-----5:R-:W-:-:S03]  /*c030*/  PRMT R31, R15, 0x7632, R31 ;  /* 0x000076320f1f7816 */ /* 0x020fc6000000001f */
[----:B------:R5:W-:Y:S01]  /*c040*/  STG.E.U16 desc[UR6][R38.64], R5 ;  /* 0x0000000526007986 */ /* 0x000be2000c101506 */
[----:B-1----:R-:W-:-:S03]  /*c050*/  PRMT R33, R80, 0x7632, R33 ;  /* 0x0000763250217816 */ /* 0x002fc60000000021 */
[----:B------:R-:W-:Y:S01]  /*c060*/  STG.E.U16 desc[UR6][R40.64], R10 ;  /* 0x0000000a28007986 */ /* 0x000fe2000c101506 */
[----:B0-----:R-:W-:Y:S02]  /*c070*/  PRMT R35, R81, 0x7632, R35 ;  /* 0x0000763251237816 */ /* 0x001fe40000000023 */
[----:B------:R-:W-:Y:S01]  /*c080*/  LOP3.LUT R4, R0, 0xf0, RZ, 0xc0, !PT ;  /* 0x000000f000047812 */ /* 0x000fe200078ec0ff */
[----:B------:R-:W-:Y:S01]  /*c090*/  STG.E.U16 desc[UR6][R42.64], R21 ;  /* 0x000000152a007986 */ /* 0x000fe2000c101506 */
[----:B----4-:R-:W-:Y:S01]  /*c0a0*/  PRMT R37, R82, 0x7632, R37 ;  /* 0x0000763252257816 */ /* 0x010fe20000000025 */
[----:B------:R-:W-:Y:S02]  /*c0b0*/  IMAD.HI R0, R86, 0x4, RZ ;  /* 0x0000000456007827 */ /* 0x000fe400078e02ff */
[----:B------:R-:W-:Y:S01]  /*c0c0*/  STG.E.U16 desc[UR6][R44.64], R11 ;  /* 0x0000000b2c007986 */ /* 0x000fe2000c101506 */
[----:B-----5:R-:W-:-:S03]  /*c0d0*/  PRMT R39, R83, 0x7632, R39 ;  /* 0x0000763253277816 */ /* 0x020fc60000000027 */
[----:B------:R-:W-:Y:S04]  /*c0e0*/  STG.E.U16 desc[UR6][R46.64], R23 ;  /* 0x000000172e007986 */ /* 0x000fe8000c101506 */
        /* <DEDUP_REMOVED lines=15> */
[----:B------:R-:W-:Y:S01]  /*c1e0*/  STG.E.U16 desc[UR6][R78.64], R39 ;  /* 0x000000274e007986 */ /* 0x000fe2000c101506 */
[----:B------:R-:W-:Y:S06]  /*c1f0*/  BAR.SYNC.DEFER_BLOCKING 0x0 ;  /* 0x0000000000007b1d */ /* 0x000fec0000010000 */
[----:B------:R3:W-:Y:S02]  /*c200*/  STSM.16.M88 [R2], R169 ;  /* 0x000000a902007844 */ /* 0x0007e40000000000 */
[----:B------:R-:W-:Y:S01]  /*c210*/  BAR.SYNC.DEFER_BLOCKING 0x0 ;  /* 0x0000000000007b1d */ /* 0x000fe20000010000 */
[----:B---3--:R-:W-:-:S04]  /*c220*/  IADD3 R2, P1, P2, R3, UR8, R6 ;  /* 0x0000000803027c10 */ /* 0x008fc8000fa3e006 */
[----:B------:R-:W-:Y:S01]  /*c230*/  IADD3.X R3, PT, PT, R0, UR5, R7, P1, P2 ;  /* 0x0000000500037c10 */ /* 0x000fe20008fe4407 */
[----:B------:R-:W0:Y:S04]  /*c240*/  LDSM.16.M88 R5, [R4+UR58] ;  /* 0x0000003a0405783b */ /* 0x000e280008000000 */
[----:B0-----:R0:W-:Y:S01]  /*c250*/  @!P0 STG.E desc[UR6][R2.64], R5 ;  /* 0x0000000502008986 */ /* 0x0011e2000c101906 */
[----:B------:R-:W-:Y:S06]  /*c260*/  BAR.SYNC.DEFER_BLOCKING 0x0 ;  /* 0x0000000000007b1d */ /* 0x000fec0000010000 */
[----:B------:R-:W-:Y:S05]  /*c270*/  BRA.U UP0, `(.L_x_20) ;  /* 0x0000000100a07547 */ /* 0x000fea000b800000 */
[----:B------:R-:W1:Y:S01]  /*c280*/  S2UR UR5, SR_CgaCtaId ;  /* 0x00000000000579c3 */ /* 0x000e620000008800 */
[----:B------:R-:W-:Y:S01]  /*c290*/  NOP ;  /* 0x0000000000007918 */ /* 0x000fe20000000000 */
[----:B------:R-:W-:Y:S01]  /*c2a0*/  UMOV UR4, 0x50 ;  /* 0x0000005000047882 */ /* 0x000fe20000000000 */
[----:B------:R-:W-:Y:S02]  /*c2b0*/  IMAD.U32 R0, RZ, RZ, UR59 ;  /* 0x0000003bff007e24 */ /* 0x000fe4000f8e00ff */
[----:B0-----:R-:W-:Y:S02]  /*c2c0*/  IMAD.MOV.U32 R3, RZ, RZ, 0xff ;  /* 0x000000ffff037424 */ /* 0x001fe400078e00ff */
[----:B------:R-:W-:Y:S01]  /*c2d0*/  IMAD.MOV.U32 R7, RZ, RZ, 0x1 ;  /* 0x00000001ff077424 */ /* 0x000fe200078e00ff */
[----:B------:R-:W-:-:S04]  /*c2e0*/  LOP3.LUT R0, R0, 0xffff, RZ, 0xc0, !PT ;  /* 0x0000ffff00007812 */ /* 0x000fc800078ec0ff */
[----:B------:R-:W-:-:S05]  /*c2f0*/  SHF.R.U32.HI R0, RZ, 0x5, R0 ;  /* 0x00000005ff007819 */ /* 0x000fca0000011600 */
[----:B------:R-:W-:Y:S01]  /*c300*/  VIADD R2, R0, 0x10 ;  /* 0x0000001000027836 */ /* 0x000fe20000000000 */
[----:B------:R-:W-:Y:S01]  /*c310*/  SHF.L.U32 R0, R3, R0, RZ ;  /* 0x0000000003007219 */ /* 0x000fe200000006ff */
[----:B-1----:R-:W-:-:S03]  /*c320*/  ULEA UR6, UR5, UR4, 0x18 ;  /* 0x0000000405067291 */ /* 0x002fc6000f8ec0ff */
[----:B------:R-:W-:-:S04]  /*c330*/  SHF.L.U32 R3, R7, R2, RZ ;  /* 0x0000000207037219 */ /* 0x000fc800000006ff */
[----:B------:R-:W-:Y:S02]  /*c340*/  LOP3.LUT R0, R3, R0, RZ, 0xfc, !PT ;  /* 0x0000000003007212 */ /* 0x000fe400078efcff */
[----:B------:R-:W0:Y:S02]  /*c350*/  LDS R5, [UR6] ;  /* 0x00000006ff057984 */ /* 0x000e240008000800 */
[C---:B------:R-:W-:Y:S02]  /*c360*/  LOP3.LUT R2, R0.reuse, 0xffff, RZ, 0xc0, !PT ;  /* 0x0000ffff00027812 */ /* 0x040fe400078ec0ff */
[----:B0-----:R-:W-:-:S04]  /*c370*/  LOP3.LUT R3, R0, 0xffff, R5, 0x80, !PT ;  /* 0x0000ffff00037812 */ /* 0x001fc800078e8005 */
[----:B------:R-:W-:-:S13]  /*c380*/  ISETP.NE.AND P0, PT, R3, R2, PT ;  /* 0x000000020300720c */ /* 0x000fda0003f05270 */
[----:B------:R-:W-:Y:S05]  /*c390*/  @P0 BRA `(.L_x_21) ;  /* 0x0000000000500947 */ /* 0x000fea0003800000 */
[----:B------:R-:W-:Y:S02]  /*c3a0*/  SHF.R.U32.HI R5, RZ, 0x10, R5 ;  /* 0x00000010ff057819 */ /* 0x000fe40000011605 */
[----:B------:R-:W-:-:S04]  /*c3b0*/  SHF.R.U32.HI R2, RZ, 0x10, R0 ;  /* 0x00000010ff027819 */ /* 0x000fc80000011600 */
[----:B------:R-:W-:-:S04]  /*c3c0*/  LOP3.LUT R5, R5, R2, RZ, 0xc0, !PT ;  /* 0x0000000205057212 */ /* 0x000fc800078ec0ff */
[----:B------:R-:W-:-:S13]  /*c3d0*/  ISETP.NE.AND P0, PT, R5, R2, PT ;  /* 0x000000020500720c */ /* 0x000fda0003f05270 */
[----:B------:R-:W-:Y:S05]  /*c3e0*/  @P0 BRA `(.L_x_22) ;  /* 0x0000000000300947 */ /* 0x000fea0003800000 */
[----:B------:R-:W-:Y:S01]  /*c3f0*/  R2UR UR4, R0 ;  /* 0x00000000000472ca */ /* 0x000fe200000e0000 */
[----:B------:R-:W-:Y:S01]  /*c400*/  VOTEU.ANY UR5, UPT, PT ;  /* 0x0000000000057886 */ /* 0x000fe200038e0100 */
[----:B------:R-:W0:Y:S01]  /*c410*/  S2R R0, SR_LANEID ;  /* 0x0000000000007919 */ /* 0x000e220000000000 */
[----:B------:R-:W-:-:S10]  /*c420*/  UFLO.U32 UR5, UR5 ;  /* 0x00000005000572bd */ /* 0x000fd400080e0000 */
[----:B------:R-:W-:-:S06]  /*c430*/  ULOP3.LUT UR4, URZ, UR4, URZ, 0x33, !UPT ;  /* 0x00000004ff047292 */ /* 0x000fcc000f8e33ff */
[----:B------:R-:W-:-:S04]  /*c440*/  IMAD.U32 R2, RZ, RZ, UR4 ;  /* 0x00000004ff027e24 */ /* 0x000fc8000f8e00ff */
[----:B------:R-:W1:Y:S02]  /*c450*/  REDUX UR7, R2 ;  /* 0x00000000020773c4 */ /* 0x000e640000000000 */
[----:B------:R3:W-:Y:S01]  /*c460*/  UTCATOMSWS.AND URZ, UR4 ;  /* 0x0000000400ff79e3 */ /* 0x0007e20008000000 */
[----:B0-----:R-:W-:Y:S01]  /*c470*/  ISETP.EQ.U32.AND P0, PT, R0, UR5, PT ;  /* 0x0000000500007c0c */ /* 0x001fe2000bf02070 */
[----:B-1----:R-:W-:-:S12]  /*c480*/  IMAD.U32 R0, RZ, RZ, UR7 ;  /* 0x00000007ff007e24 */ /* 0x002fd8000f8e00ff */
[----:B------:R3:W-:Y:S01]  /*c490*/  @P0 ATOMS.AND RZ, [UR6], R0 ;  /* 0x00000000ffff098c */ /* 0x0007e2000a800006 */
[----:B------:R-:W-:Y:S05]  /*c4a0*/  BRA `(.L_x_20) ;  /* 0x0000000000147947 */ /* 0x000fea0003800000 */
.L_x_22:
[----:B------:R-:W-:-:S07]  /*c4b0*/  MOV R2, 0xc4d0 ;  /* 0x0000c4d000027802 */ /* 0x000fce0000000f00 */
[----:B--2---:R-:W-:Y:S05]  /*c4c0*/  CALL.REL.NOINC `($__internal_0_$__cuda_sm10x_tcgen05_guardrail_trap_col_being_dealloced_not_returned_by_alloc) ;  /* 0x0000000000487944 */ /* 0x004fea0003c00000 */
[----:B------:R-:W-:Y:S05]  /*c4d0*/  BRA `(.L_x_20) ;  /* 0x0000000000087947 */ /* 0x000fea0003800000 */
.L_x_21:
[----:B------:R-:W-:-:S07]  /*c4e0*/  MOV R2, 0xc500 ;  /* 0x0000c50000027802 */ /* 0x000fce0000000f00 */
[----:B--2---:R-:W-:Y:S05]  /*c4f0*/  CALL.REL.NOINC `($__internal_2_$__cuda_sm10x_tcgen05_guardrail_trap_unallocated_columns_being_dealloced) ;  /* 0x0000000000547944 */ /* 0x004fea0003c00000 */
.L_x_20:
[----:B------:R-:W-:Y:S01]  /*c500*/  NOP ;  /* 0x0000000000007918 */ /* 0x000fe20000000000 */
[----:B---3--:R-:W-:Y:S05]  /*c510*/  EXIT ;  /* 0x000000000000794d */ /* 0x008fea0003800000 */
.L_x_8:
[----:B------:R-:W1:Y:S02]  /*c520*/  SYNCS.PHASECHK.TRANS64.TRYWAIT P0, [UR58+0x8000], RZ ;  /* 0x008000ffff0075a7 */ /* 0x000e64000800113a */
[----:B-1----:R-:W-:Y:S05]  /*c530*/  @!P0 BRA `(.L_x_8) ;  /* 0xfffffffc00f88947 */ /* 0x002fea000383ffff */
[----:B------:R-:W-:Y:S05]  /*c540*/  BRA `(.L_x_7) ;  /* 0xffffff6800fc7947 */ /* 0x000fea000383ffff */
.L_x_14:
[----:B------:R-:W0:Y:S02]  /*c550*/  SYNCS.PHASECHK.TRANS64.TRYWAIT P6, [UR58+0x1c010], RZ ;  /* 0x01c010ffff0075a7 */ /* 0x000e2400080c113a */
[----:B0-----:R-:W-:Y:S05]  /*c560*/  @!P6 BRA `(.L_x_14) ;  /* 0xfffffffc00f8e947 */ /* 0x001fea000383ffff */
[----:B------:R-:W-:Y:S05]  /*c570*/  BRA `(.L_x_23) ;  /* 0xffffffbc008c7947 */ /* 0x000fea000383ffff */
.L_x_15:
[----:B------:R-:W-:-:S04]  /*c580*/  IMAD.U32 R20, RZ, RZ, UR71 ;  /* 0x00000047ff147e24 */ /* 0x000fc8000f8e00ff */
[----:B------:R-:W0:Y:S02]  /*c590*/  SYNCS.PHASECHK.TRANS64.TRYWAIT P2, [UR61], R20 ;  /* 0x00000014ff0075a7 */ /* 0x000e24000804113d */
[----:B0-----:R-:W-:Y:S05]  /*c5a0*/  @!P2 BRA `(.L_x_15) ;  /* 0xfffffffc00f4a947 */ /* 0x001fea000383ffff */
[----:B------:R-:W-:Y:S05]  /*c5b0*/  BRA `(.L_x_24) ;  /* 0xffffffd000c07947 */ /* 0x000fea000383ffff */
.L_x_19:
[----:B------:R-:W0:Y:S02]  /*c5c0*/  SYNCS.PHASECHK.TRANS64.TRYWAIT P0, [UR61], R4 ;  /* 0x00000004ff0075a7 */ /* 0x000e24000800113d */
[----:B0-----:R-:W-:Y:S05]  /*c5d0*/  @!P0 BRA `(.L_x_19) ;  /* 0xfffffffc00f88947 */ /* 0x001fea000383ffff */
[----:B------:R-:W-:Y:S05]  /*c5e0*/  BRA `(.L_x_18) ;  /* 0xffffffe4009c7947 */ /* 0x000fea000383ffff */
        .weak           $__internal_0_$__cuda_sm10x_tcgen05_guardrail_trap_col_being_dealloced_not_returned_by_alloc
        .type           $__internal_0_$__cuda_sm10x_tcgen05_guardrail_trap_col_being_dealloced_not_returned_by_alloc,@function
        .size           $__internal_0_$__cuda_sm10x_tcgen05_guardrail_trap_col_being_dealloced_not_returned_by_alloc,($__internal_1_$__cuda_sm10x_tcgen05_guardrail_trap_phase_invalid_during_alloc - $__internal_0_$__cuda_sm10x_tcgen05_guardrail_trap_col_being_dealloced_not_returned_by_alloc)
$__internal_0_$__cuda_sm10x_tcgen05_guardrail_trap_col_being_dealloced_not_returned_by_alloc:
[----:B------:R-:W-:Y:S05]  /*c5f0*/  BPT.TRAP 0x1 ;  /* 0x000000040000795c */ /* 0x000fea0000300000 */
[----:B------:R-:W-:-:S04]  /*c600*/  IMAD.MOV.U32 R3, RZ, RZ, 0x0 ;  /* 0x00000000ff037424 */ /* 0x000fc800078e00ff */
[----:B------:R-:W-:Y:S05]  /*c610*/  RET.REL.NODEC R2 `(attn_fwd) ;  /* 0xffffff3802787950 */ /* 0x000fea0003c3ffff */
        .weak           $__internal_1_$__cuda_sm10x_tcgen05_guardrail_trap_phase_invalid_during_alloc
        .type           $__internal_1_$__cuda_sm10x_tcgen05_guardrail_trap_phase_invalid_during_alloc,@function
        .size           $__internal_1_$__cuda_sm10x_tcgen05_guardrail_trap_phase_invalid_during_alloc,($__internal_2_$__cuda_sm10x_tcgen05_guardrail_trap_unallocated_columns_being_dealloced - $__internal_1_$__cuda_sm10x_tcgen05_guardrail_trap_phase_invalid_during_alloc)
$__internal_1_$__cuda_sm10x_tcgen05_guardrail_trap_phase_invalid_during_alloc:
[----:B------:R-:W-:Y:S05]  /*c620*/  BPT.TRAP 0x1 ;  /* 0x000000040000795c */ /* 0x000fea0000300000 */
[----:B------:R-:W-:-:S04]  /*c630*/  IMAD.MOV.U32 R3, RZ, RZ, 0x0 ;  /* 0x00000000ff037424 */ /* 0x000fc800078e00ff */
[----:B------:R-:W-:Y:S05]  /*c640*/  RET.REL.NODEC R2 `(attn_fwd) ;  /* 0xffffff38026c7950 */ /* 0x000fea0003c3ffff */
        .weak           $__internal_2_$__cuda_sm10x_tcgen05_guardrail_trap_unallocated_columns_being_dealloced
        .type           $__internal_2_$__cuda_sm10x_tcgen05_guardrail_trap_unallocated_columns_being_dealloced,@function
        .size           $__internal_2_$__cuda_sm10x_tcgen05_guardrail_trap_unallocated_columns_being_dealloced,(.L_x_28 - $__internal_2_$__cuda_sm10x_tcgen05_guardrail_trap_unallocated_columns_being_dealloced)
$__internal_2_$__cuda_sm10x_tcgen05_guardrail_trap_unallocated_columns_being_dealloced:
[----:B------:R-:W-:Y:S05]  /*c650*/  BPT.TRAP 0x1 ;  /* 0x000000040000795c */ /* 0x000fea0000300000 */
[----:B------:R-:W-:-:S04]  /*c660*/  IMAD.MOV.U32 R3, RZ, RZ, 0x0 ;  /* 0x00000000ff037424 */ /* 0x000fc800078e00ff */
[----:B------:R-:W-:Y:S05]  /*c670*/  RET.REL.NODEC R2 `(attn_fwd) ;  /* 0xffffff3802607950 */ /* 0x000fea0003c3ffff */
.L_x_25:
[----:B------:R-:W-:-:S00]  /*c680*/  BRA `(.L_x_25) ;  /* 0xfffffffc00fc7947 */ /* 0x000fc0000383ffff */
[----:B------:R-:W-:-:S00]  /*c690*/  NOP ;  /* 0x0000000000007918 */ /* 0x000fc00000000000 */
        /* <DEDUP_REMOVED lines=14> */
.L_x_28:


//--------------------- .nv.global.init           --------------------------
	.section	.nv.global.init,"aw",@progbits
.nv.global.init:
	.type		_$_str,@object
	.size		_$_str,(.L_3 - _$_str)
_$_str:
        /*0000*/ 	.byte	0x5f, 0x5f, 0x43, 0x55, 0x44, 0x41, 0x5f, 0x46, 0x54, 0x5a, 0x00
.L_3:


//--------------------- .nv.shared.attn_fwd       --------------------------
	.section	.nv.shared.attn_fwd,"aw",@nobits
	.sectionflags	@""
	.align	16
	.zero		1024


//--------------------- .nv.shared.reserved.0     --------------------------
	.section	.nv.shared.reserved.0,"aw",@nobits
	.align	8
	.weak		__nv_reservedSMEM_offset_0_alias
	.size		__nv_reservedSMEM_offset_0_alias, 0, 64
	.other		__nv_reservedSMEM_offset_0_alias,@"STO_CUDA_RESERVED_SHARED STV_DEFAULT"
__nv_reservedSMEM_offset_0_alias:
	.zero		0
.nv.shared.reserved.0:
	.zero		64
	.weak		__nv_reservedSMEM_allocation_phase
	.type		__nv_reservedSMEM_allocation_phase,@object
	.size		__nv_reservedSMEM_allocation_phase,(.L_0 - __nv_reservedSMEM_allocation_phase)
__nv_reservedSMEM_allocation_phase:
	.zero		1
.L_0:
	.zero		7
	.weak		__nv_reservedSMEM_devtool_atexit_pc
	.type		__nv_reservedSMEM_devtool_atexit_pc,@object
	.size		__nv_reservedSMEM_devtool_atexit_pc,(__nv_reservedSMEM_allocation_mask - __nv_reservedSMEM_devtool_atexit_pc)
__nv_reservedSMEM_devtool_atexit_pc:
	.zero		8
	.weak		__nv_reservedSMEM_allocation_mask
	.type		__nv_reservedSMEM_allocation_mask,@object
	.size		__nv_reservedSMEM_allocation_mask,(.L_2 - __nv_reservedSMEM_allocation_mask)
__nv_reservedSMEM_allocation_mask:
	.zero		4
.L_2:


//--------------------- .nv.constant0.attn_fwd    --------------------------
	.section	.nv.constant0.attn_fwd,"a",@progbits
	.sectionflags	@""
	.align	4
.nv.constant0.attn_fwd:
	.zero		1032


//--------------------- SYMBOLS --------------------------

	.type		.nv.reservedSmem.offset0,@object
	.size		.nv.reservedSmem.offset0,0x4
	.type		.nv.reservedSmem.cap,@object
	.size		.nv.reservedSmem.cap,0x4
